	.target	sm_90a

	.elftype	@"ET_EXEC"


//--------------------- .note.nv.tkinfo           --------------------------
	.section	.note.nv.tkinfo,"",@"SHT_NOTE"
	.sectionflags	@"SHF_NOTE_NV_TKINFO"
	.tkinfo
        /*0018*/ 	.word	0x00000002
        /*0030*/ 	.string	""
        /*0030*/ 	.string	"ptxas"
        /*0030*/ 	.string	"Cuda compilation tools, release 13.0, V13.0.88"
        /*0030*/ 	.string	"Build cuda_13.0.r13.0/compiler.36424714_0"
        /*0030*/ 	.string	"-arch sm_90a -m 64 "



//--------------------- .note.nv.cuinfo           --------------------------
	.section	.note.nv.cuinfo,"",@"SHT_NOTE"
	.sectionflags	@"SHF_NOTE_NV_CUINFO"
        /*0018*/ 	.short	0x0002
        /*001a*/ 	.short	0x005a
        /*001c*/ 	.short	0x0082
	.zero		2


//--------------------- .nv.info                  --------------------------
	.section	.nv.info,"",@"SHT_CUDA_INFO"
	.align	4


	//----- nvinfo : EIATTR_REGCOUNT
	.align		4
        /*0000*/ 	.byte	0x04, 0x2f
        /*0002*/ 	.short	(.L_15 - .L_14)
	.align		4
.L_14:
        /*0004*/ 	.word	index@(_ZN7cutlass13device_kernelINS_4gemm6kernel13GemmUniversalIN4cute5tupleIJiiiiEEENS1_10collective13CollectiveMmaINS1_34MainloopSm90TmaGmmaWarpSpecializedILi4ENS5_IJNS4_1CILi4EEESB_NSA_ILi1EEEEEENS1_35KernelTmaWarpSpecializedCooperativeEEENS5_IJNSA_ILi256EEENSA_ILi128EEESH_EEEaNS5_IJlSC_lEEEaSJ_NS4_8TiledMMAINS4_8MMA_AtomIJNS4_4SM904GMMA27MMA_64x128x32_S32S8S8_SS_TNEEEENS4_6LayoutINS5_IJNSA_ILi2EEESC_SC_EEENS5_IJSC_NSA_ILi0EEEST_EEEEENS5_IJNS4_10UnderscoreESW_SW_EEEEENS4_23SM90_TMA_LOAD_MULTICASTENS4_14ComposedLayoutINS4_7SwizzleILi3ELi4ELi3EEENS4_18smem_ptr_flag_bitsILi8EEENSQ_INS5_IJNSA_ILi8EEESH_EEENS5_IJSH_SC_EEEEEEEvNS4_8identityESZ_S19_vS1A_EENS_8epilogue10collective6detail29Sm90TmaWarpSpecializedAdapterINS1D_15DefaultEpilogueIaSJ_SJ_NS1C_6thread17LinearCombinationIaLi1EiiLNS1H_9ScaleType4KindE0ELNS_15FloatRoundStyleE2EaEENS1_15EpilogueDefaultEEEEEvvEEEEvNT_6ParamsE)
        /*0008*/ 	.word	0x000000a8


	//----- nvinfo : EIATTR_FRAME_SIZE
	.align		4
.L_15:
        /*000c*/ 	.byte	0x04, 0x11
        /*000e*/ 	.short	(.L_17 - .L_16)
	.align		4
.L_16:
        /*0010*/ 	.word	index@(_ZN7cutlass13device_kernelINS_4gemm6kernel13GemmUniversalIN4cute5tupleIJiiiiEEENS1_10collective13CollectiveMmaINS1_34MainloopSm90TmaGmmaWarpSpecializedILi4ENS5_IJNS4_1CILi4EEESB_NSA_ILi1EEEEEENS1_35KernelTmaWarpSpecializedCooperativeEEENS5_IJNSA_ILi256EEENSA_ILi128EEESH_EEEaNS5_IJlSC_lEEEaSJ_NS4_8TiledMMAINS4_8MMA_AtomIJNS4_4SM904GMMA27MMA_64x128x32_S32S8S8_SS_TNEEEENS4_6LayoutINS5_IJNSA_ILi2EEESC_SC_EEENS5_IJSC_NSA_ILi0EEEST_EEEEENS5_IJNS4_10UnderscoreESW_SW_EEEEENS4_23SM90_TMA_LOAD_MULTICASTENS4_14ComposedLayoutINS4_7SwizzleILi3ELi4ELi3EEENS4_18smem_ptr_flag_bitsILi8EEENSQ_INS5_IJNSA_ILi8EEESH_EEENS5_IJSH_SC_EEEEEEEvNS4_8identityESZ_S19_vS1A_EENS_8epilogue10collective6detail29Sm90TmaWarpSpecializedAdapterINS1D_15DefaultEpilogueIaSJ_SJ_NS1C_6thread17LinearCombinationIaLi1EiiLNS1H_9ScaleType4KindE0ELNS_15FloatRoundStyleE2EaEENS1_15EpilogueDefaultEEEEEvvEEEEvNT_6ParamsE)
        /*0014*/ 	.word	0x00000000


	//----- nvinfo : EIATTR_MIN_STACK_SIZE
	.align		4
.L_17:
        /*0018*/ 	.byte	0x04, 0x12
        /*001a*/ 	.short	(.L_19 - .L_18)
	.align		4
.L_18:
        /*001c*/ 	.word	index@(_ZN7cutlass13device_kernelINS_4gemm6kernel13GemmUniversalIN4cute5tupleIJiiiiEEENS1_10collective13CollectiveMmaINS1_34MainloopSm90TmaGmmaWarpSpecializedILi4ENS5_IJNS4_1CILi4EEESB_NSA_ILi1EEEEEENS1_35KernelTmaWarpSpecializedCooperativeEEENS5_IJNSA_ILi256EEENSA_ILi128EEESH_EEEaNS5_IJlSC_lEEEaSJ_NS4_8TiledMMAINS4_8MMA_AtomIJNS4_4SM904GMMA27MMA_64x128x32_S32S8S8_SS_TNEEEENS4_6LayoutINS5_IJNSA_ILi2EEESC_SC_EEENS5_IJSC_NSA_ILi0EEEST_EEEEENS5_IJNS4_10UnderscoreESW_SW_EEEEENS4_23SM90_TMA_LOAD_MULTICASTENS4_14ComposedLayoutINS4_7SwizzleILi3ELi4ELi3EEENS4_18smem_ptr_flag_bitsILi8EEENSQ_INS5_IJNSA_ILi8EEESH_EEENS5_IJSH_SC_EEEEEEEvNS4_8identityESZ_S19_vS1A_EENS_8epilogue10collective6detail29Sm90TmaWarpSpecializedAdapterINS1D_15DefaultEpilogueIaSJ_SJ_NS1C_6thread17LinearCombinationIaLi1EiiLNS1H_9ScaleType4KindE0ELNS_15FloatRoundStyleE2EaEENS1_15EpilogueDefaultEEEEEvvEEEEvNT_6ParamsE)
        /*0020*/ 	.word	0x00000000
.L_19:


//--------------------- .nv.compat                --------------------------
	.section	.nv.compat,"",@"SHT_CUDA_COMPAT_INFO"
	.align	4
        /*0000*/ 	.byte	0x02, 0x09, 0x01, 0x00, 0x02, 0x02, 0x04, 0x00, 0x02, 0x05, 0x05, 0x00, 0x03, 0x07, 0x01, 0x01
        /*0010*/ 	.byte	0x02, 0x03, 0x01, 0x00, 0x02, 0x06, 0x01, 0x00, 0x04, 0x0b, 0x08, 0x00, 0x00, 0x00, 0x00, 0x00
        /*0020*/ 	.byte	0x00, 0x00, 0x00, 0x00


//--------------------- .nv.info._ZN7cutlass13device_kernelINS_4gemm6kernel13GemmUniversalIN4cute5tupleIJiiiiEEENS1_10collective13CollectiveMmaINS1_34MainloopSm90TmaGmmaWarpSpecializedILi4ENS5_IJNS4_1CILi4EEESB_NSA_ILi1EEEEEENS1_35KernelTmaWarpSpecializedCooperativeEEENS5_IJNSA_ILi256EEENSA_ILi128EEESH_EEEaNS5_IJlSC_lEEEaSJ_NS4_8TiledMMAINS4_8MMA_AtomIJNS4_4SM904GMMA27MMA_64x128x32_S32S8S8_SS_TNEEEENS4_6LayoutINS5_IJNSA_ILi2EEESC_SC_EEENS5_IJSC_NSA_ILi0EEEST_EEEEENS5_IJNS4_10UnderscoreESW_SW_EEEEENS4_23SM90_TMA_LOAD_MULTICASTENS4_14ComposedLayoutINS4_7SwizzleILi3ELi4ELi3EEENS4_18smem_ptr_flag_bitsILi8EEENSQ_INS5_IJNSA_ILi8EEESH_EEENS5_IJSH_SC_EEEEEEEvNS4_8identityESZ_S19_vS1A_EENS_8epilogue10collective6detail29Sm90TmaWarpSpecializedAdapterINS1D_15DefaultEpilogueIaSJ_SJ_NS1C_6thread17LinearCombinationIaLi1EiiLNS1H_9ScaleType4KindE0ELNS_15FloatRoundStyleE2EaEENS1_15EpilogueDefaultEEEEEvvEEEEvNT_6ParamsE --------------------------
	.section	.nv.info._ZN7cutlass13device_kernelINS_4gemm6kernel13GemmUniversalIN4cute5tupleIJiiiiEEENS1_10collective13CollectiveMmaINS1_34MainloopSm90TmaGmmaWarpSpecializedILi4ENS5_IJNS4_1CILi4EEESB_NSA_ILi1EEEEEENS1_35KernelTmaWarpSpecializedCooperativeEEENS5_IJNSA_ILi256EEENSA_ILi128EEESH_EEEaNS5_IJlSC_lEEEaSJ_NS4_8TiledMMAINS4_8MMA_AtomIJNS4_4SM904GMMA27MMA_64x128x32_S32S8S8_SS_TNEEEENS4_6LayoutINS5_IJNSA_ILi2EEESC_SC_EEENS5_IJSC_NSA_ILi0EEEST_EEEEENS5_IJNS4_10UnderscoreESW_SW_EEEEENS4_23SM90_TMA_LOAD_MULTICASTENS4_14ComposedLayoutINS4_7SwizzleILi3ELi4ELi3EEENS4_18smem_ptr_flag_bitsILi8EEENSQ_INS5_IJNSA_ILi8EEESH_EEENS5_IJSH_SC_EEEEEEEvNS4_8identityESZ_S19_vS1A_EENS_8epilogue10collective6detail29Sm90TmaWarpSpecializedAdapterINS1D_15DefaultEpilogueIaSJ_SJ_NS1C_6thread17LinearCombinationIaLi1EiiLNS1H_9ScaleType4KindE0ELNS_15FloatRoundStyleE2EaEENS1_15EpilogueDefaultEEEEEvvEEEEvNT_6ParamsE,"",@"SHT_CUDA_INFO"
	.sectionflags	@""
	.align	4


	//----- nvinfo : EIATTR_CUDA_API_VERSION
	.align		4
        /*0000*/ 	.byte	0x04, 0x37
        /*0002*/ 	.short	(.L_21 - .L_20)
.L_20:
        /*0004*/ 	.word	0x00000082


	//----- nvinfo : EIATTR_KPARAM_INFO
	.align		4
.L_21:
        /*0008*/ 	.byte	0x04, 0x17
        /*000a*/ 	.short	(.L_23 - .L_22)
.L_22:
        /*000c*/ 	.word	0x00000000
        /*0010*/ 	.short	0x0000
        /*0012*/ 	.short	0x0070
        /*0014*/ 	.byte	0x00, 0xf0, 0x01, 0x10


	//----- nvinfo : EIATTR_SPARSE_MMA_MASK
	.align		4
.L_23:
        /*0018*/ 	.byte	0x03, 0x50
        /*001a*/ 	.short	0x0000


	//----- nvinfo : EIATTR_MAXREG_COUNT
	.align		4
        /*001c*/ 	.byte	0x03, 0x1b
        /*001e*/ 	.short	0x00a8


	//----- nvinfo : EIATTR_NUM_BARRIERS
	.align		4
        /*0020*/ 	.byte	0x02, 0x4c
        /*0022*/ 	.byte	0x01
	.zero		1


	//----- nvinfo : EIATTR_EXTERNS
	.align		4
        /*0024*/ 	.byte	0x04, 0x0f
        /*0026*/ 	.short	(.L_25 - .L_24)


	//   ....[0]....
	.align		4
.L_24:
        /*0028*/ 	.word	index@(__assertfail)


	//----- nvinfo : EIATTR_MERCURY_ISA_VERSION
	.align		4
.L_25:
        /*002c*/ 	.byte	0x03, 0x5f
        /*002e*/ 	.short	0x0101


	//----- nvinfo : EIATTR_INT_WARP_WIDE_INSTR_OFFSETS
	.align		4
        /*0030*/ 	.byte	0x04, 0x31
        /*0032*/ 	.short	(.L_27 - .L_26)


	//   ....[0]....
.L_26:
        /*0034*/ 	.word	0x00000480


	//   ....[1]....
        /*0038*/ 	.word	0x000004b0


	//   ....[2]....
        /*003c*/ 	.word	0x00000660


	//   ....[3]....
        /*0040*/ 	.word	0x00001f70


	//----- nvinfo : EIATTR_COOP_GROUP_MASK_REGIDS
	.align		4
.L_27:
        /*0044*/ 	.byte	0x04, 0x29
        /*0046*/ 	.short	(.L_29 - .L_28)


	//   ....[0]....
.L_28:
        /*0048*/ 	.word	0xffffffff


	//   ....[1]....
        /*004c*/ 	.word	0xffffffff


	//   ....[2]....
        /*0050*/ 	.word	0xffffffff


	//   ....[3]....
        /*0054*/ 	.word	0xffffffff


	//   ....[4]....
        /*0058*/ 	.word	0xffffffff


	//   ....[5]....
        /*005c*/ 	.word	0xffffffff


	//----- nvinfo : EIATTR_COOP_GROUP_INSTR_OFFSETS
	.align		4
.L_29:
        /*0060*/ 	.byte	0x04, 0x28
        /*0062*/ 	.short	(.L_31 - .L_30)


	//   ....[0]....
.L_30:
        /*0064*/ 	.word	0x00000060


	//   ....[1]....
        /*0068*/ 	.word	0x00000070


	//   ....[2]....
        /*006c*/ 	.word	0x00000130


	//   ....[3]....
        /*0070*/ 	.word	0x000002d0


	//   ....[4]....
        /*0074*/ 	.word	0x00000810


	//   ....[5]....
        /*0078*/ 	.word	0x00001250


	//----- nvinfo : EIATTR_REG_RECONFIG
	.align		4
.L_31:
        /*007c*/ 	.byte	0x01, 0x54
	.zero		2


	//----- nvinfo : EIATTR_SYSCALL_OFFSETS
	.align		4
        /*0080*/ 	.byte	0x04, 0x46
        /*0082*/ 	.short	(.L_33 - .L_32)


	//   ....[0]....
.L_32:
        /*0084*/ 	.word	0x00001420


	//----- nvinfo : EIATTR_MBARRIER_INSTR_OFFSETS
	.align		4
.L_33:
        /*0088*/ 	.byte	0x04, 0x39
        /*008a*/ 	.short	(.L_35 - .L_34)


	//   ....[0]....
.L_34:
        /*008c*/ 	.word	0x00000230
        /*0090*/ 	.word	0x000000ff
        /*0094*/ 	.word	0x00000000
        /*0098*/ 	.short	0x0100
        /*009a*/ 	.byte	0x08
	.zero		1


	//   ....[1]....
        /*009c*/ 	.word	0x00000240
        /*00a0*/ 	.word	0x000000ff
        /*00a4*/ 	.word	0x00000020
        /*00a8*/ 	.short	0x0100
        /*00aa*/ 	.byte	0x08
	.zero		1


	//   ....[2]....
        /*00ac*/ 	.word	0x00000250
        /*00b0*/ 	.word	0x000000ff
        /*00b4*/ 	.word	0x00000008
        /*00b8*/ 	.short	0x0100
        /*00ba*/ 	.byte	0x08
	.zero		1


	//   ....[3]....
        /*00bc*/ 	.word	0x00000260
        /*00c0*/ 	.word	0x000000ff
        /*00c4*/ 	.word	0x00000028
        /*00c8*/ 	.short	0x0100
        /*00ca*/ 	.byte	0x08
	.zero		1


	//   ....[4]....
        /*00cc*/ 	.word	0x00000270
        /*00d0*/ 	.word	0x000000ff
        /*00d4*/ 	.word	0x00000010
        /*00d8*/ 	.short	0x0100
        /*00da*/ 	.byte	0x08
	.zero		1


	//   ....[5]....
        /*00dc*/ 	.word	0x00000280
        /*00e0*/ 	.word	0x000000ff
        /*00e4*/ 	.word	0x00000030
        /*00e8*/ 	.short	0x0100
        /*00ea*/ 	.byte	0x08
	.zero		1


	//   ....[6]....
        /*00ec*/ 	.word	0x00000290
        /*00f0*/ 	.word	0x000000ff
        /*00f4*/ 	.word	0x00000018
        /*00f8*/ 	.short	0x0100
        /*00fa*/ 	.byte	0x08
	.zero		1


	//   ....[7]....
        /*00fc*/ 	.word	0x000002a0
        /*0100*/ 	.word	0x000000ff
        /*0104*/ 	.word	0x00000038
        /*0108*/ 	.short	0x0100
        /*010a*/ 	.byte	0x08
	.zero		1


	//   ....[8]....
        /*010c*/ 	.word	0x000006f0
        /*0110*/ 	.word	0x000000ff
        /*0114*/ 	.word	0x00000050
        /*0118*/ 	.short	0x0100
        /*011a*/ 	.byte	0x06
	.zero		1


	//   ....[9]....
        /*011c*/ 	.word	0x00000790
        /*0120*/ 	.word	0x000000ff
        /*0124*/ 	.word	0x00000058
        /*0128*/ 	.short	0x0100
        /*012a*/ 	.byte	0x06
	.zero		1


	//   ....[10]....
        /*012c*/ 	.word	0x000014f0
        /*0130*/ 	.word	0x00000003
        /*0134*/ 	.word	0x00000000
        /*0138*/ 	.short	0x010a
        /*013a*/ 	.byte	0x3f
	.zero		1


	//   ....[11]....
        /*013c*/ 	.word	0x00001530
        /*0140*/ 	.word	0x00000003
        /*0144*/ 	.word	0x00000000
        /*0148*/ 	.short	0x010a
        /*014a*/ 	.byte	0x3f
	.zero		1


	//   ....[12]....
        /*014c*/ 	.word	0x00001a30
        /*0150*/ 	.word	0x00000005
        /*0154*/ 	.word	0x00000000
        /*0158*/ 	.short	0x010a
        /*015a*/ 	.byte	0x3f
	.zero		1


	//   ....[13]....
        /*015c*/ 	.word	0x00001a70
        /*0160*/ 	.word	0x00000005
        /*0164*/ 	.word	0x00000000
        /*0168*/ 	.short	0x010a
        /*016a*/ 	.byte	0x3f
	.zero		1


	//   ....[14]....
        /*016c*/ 	.word	0x00001e10
        /*0170*/ 	.word	0x00000005
        /*0174*/ 	.word	0x00000000
        /*0178*/ 	.short	0x0101
        /*017a*/ 	.byte	0x3f
	.zero		1


	//   ....[15]....
        /*017c*/ 	.word	0x00001ff0
        /*0180*/ 	.word	0x00000003
        /*0184*/ 	.word	0x00000000
        /*0188*/ 	.short	0x0101
        /*018a*/ 	.byte	0x3f
	.zero		1


	//   ....[16]....
        /*018c*/ 	.word	0x00009790
        /*0190*/ 	.word	0x00000016
        /*0194*/ 	.word	0x00000020
        /*0198*/ 	.short	0x010a
        /*019a*/ 	.byte	0x3f
	.zero		1


	//   ....[17]....
        /*019c*/ 	.word	0x00009b40
        /*01a0*/ 	.word	0x00000004
        /*01a4*/ 	.word	0x00000058
        /*01a8*/ 	.short	0x0101
        /*01aa*/ 	.byte	0x3f
	.zero		1


	//   ....[18]....
        /*01ac*/ 	.word	0x0000a250
        /*01b0*/ 	.word	0x00000005
        /*01b4*/ 	.word	0x00000000
        /*01b8*/ 	.short	0x010a
        /*01ba*/ 	.byte	0x3f
	.zero		1


	//   ....[19]....
        /*01bc*/ 	.word	0x0000a2d0
        /*01c0*/ 	.word	0x00000007
        /*01c4*/ 	.word	0x00000000
        /*01c8*/ 	.short	0x010a
        /*01ca*/ 	.byte	0x3f
	.zero		1


	//   ....[20]....
        /*01cc*/ 	.word	0x0000a360
        /*01d0*/ 	.word	0x00000006
        /*01d4*/ 	.word	0x00000000
        /*01d8*/ 	.short	0x010a
        /*01da*/ 	.byte	0x3f
	.zero		1


	//   ....[21]....
        /*01dc*/ 	.word	0x0000a3f0
        /*01e0*/ 	.word	0x00000003
        /*01e4*/ 	.word	0x00000000
        /*01e8*/ 	.short	0x010a
        /*01ea*/ 	.byte	0x3f
	.zero		1


	//   ....[22]....
        /*01ec*/ 	.word	0x0000a450
        /*01f0*/ 	.word	0x00000003
        /*01f4*/ 	.word	0x00000000
        /*01f8*/ 	.short	0x010a
        /*01fa*/ 	.byte	0x3f
	.zero		1


	//   ....[23]....
        /*01fc*/ 	.word	0x0000a4a0
        /*0200*/ 	.word	0x00000005
        /*0204*/ 	.word	0x00000000
        /*0208*/ 	.short	0x010a
        /*020a*/ 	.byte	0x3f
	.zero		1


	//   ....[24]....
        /*020c*/ 	.word	0x0000a570
        /*0210*/ 	.word	0x00000016
        /*0214*/ 	.word	0x00000020
        /*0218*/ 	.short	0x010a
        /*021a*/ 	.byte	0x3f
	.zero		1


	//   ....[25]....
        /*021c*/ 	.word	0x0000a640
        /*0220*/ 	.word	0x00000005
        /*0224*/ 	.word	0x00000000
        /*0228*/ 	.short	0x010a
        /*022a*/ 	.byte	0x3f
	.zero		1


	//   ....[26]....
        /*022c*/ 	.word	0x0000a690
        /*0230*/ 	.word	0x00000007
        /*0234*/ 	.word	0x00000000
        /*0238*/ 	.short	0x010a
        /*023a*/ 	.byte	0x3f
	.zero		1


	//   ....[27]....
        /*023c*/ 	.word	0x0000a6e0
        /*0240*/ 	.word	0x00000006
        /*0244*/ 	.word	0x00000000
        /*0248*/ 	.short	0x010a
        /*024a*/ 	.byte	0x3f
	.zero		1


	//----- nvinfo : EIATTR_NUM_MBARRIERS
	.align		4
.L_35:
        /*024c*/ 	.byte	0x03, 0x38
        /*024e*/ 	.short	0x000a


	//----- nvinfo : EIATTR_EXIT_INSTR_OFFSETS
	.align		4
        /*0250*/ 	.byte	0x04, 0x1c
        /*0252*/ 	.short	(.L_37 - .L_36)


	//   ....[0]....
.L_36:
        /*0254*/ 	.word	0x00000970


	//   ....[1]....
        /*0258*/ 	.word	0x00001190


	//   ....[2]....
        /*025c*/ 	.word	0x00008d50


	//   ....[3]....
        /*0260*/ 	.word	0x000092b0


	//   ....[4]....
        /*0264*/ 	.word	0x0000a440


	//----- nvinfo : EIATTR_MAX_THREADS
	.align		4
.L_37:
        /*0268*/ 	.byte	0x04, 0x05
        /*026a*/ 	.short	(.L_39 - .L_38)
.L_38:
        /*026c*/ 	.word	0x00000180
        /*0270*/ 	.word	0x00000001
        /*0274*/ 	.word	0x00000001


	//----- nvinfo : EIATTR_CRS_STACK_SIZE
	.align		4
.L_39:
        /*0278*/ 	.byte	0x04, 0x1e
        /*027a*/ 	.short	(.L_41 - .L_40)
.L_40:
        /*027c*/ 	.word	0x00000000


	//----- nvinfo : EIATTR_CBANK_PARAM_SIZE
	.align		4
.L_41:
        /*0280*/ 	.byte	0x03, 0x19
        /*0282*/ 	.short	0x0470


	//----- nvinfo : EIATTR_PARAM_CBANK
	.align		4
        /*0284*/ 	.byte	0x04, 0x0a
        /*0286*/ 	.short	(.L_43 - .L_42)
	.align		4
.L_42:
        /*0288*/ 	.word	index@(.nv.constant0._ZN7cutlass13device_kernelINS_4gemm6kernel13GemmUniversalIN4cute5tupleIJiiiiEEENS1_10collective13CollectiveMmaINS1_34MainloopSm90TmaGmmaWarpSpecializedILi4ENS5_IJNS4_1CILi4EEESB_NSA_ILi1EEEEEENS1_35KernelTmaWarpSpecializedCooperativeEEENS5_IJNSA_ILi256EEENSA_ILi128EEESH_EEEaNS5_IJlSC_lEEEaSJ_NS4_8TiledMMAINS4_8MMA_AtomIJNS4_4SM904GMMA27MMA_64x128x32_S32S8S8_SS_TNEEEENS4_6LayoutINS5_IJNSA_ILi2EEESC_SC_EEENS5_IJSC_NSA_ILi0EEEST_EEEEENS5_IJNS4_10UnderscoreESW_SW_EEEEENS4_23SM90_TMA_LOAD_MULTICASTENS4_14ComposedLayoutINS4_7SwizzleILi3ELi4ELi3EEENS4_18smem_ptr_flag_bitsILi8EEENSQ_INS5_IJNSA_ILi8EEESH_EEENS5_IJSH_SC_EEEEEEEvNS4_8identityESZ_S19_vS1A_EENS_8epilogue10collective6detail29Sm90TmaWarpSpecializedAdapterINS1D_15DefaultEpilogueIaSJ_SJ_NS1C_6thread17LinearCombinationIaLi1EiiLNS1H_9ScaleType4KindE0ELNS_15FloatRoundStyleE2EaEENS1_15EpilogueDefaultEEEEEvvEEEEvNT_6ParamsE)
        /*028c*/ 	.short	0x0210
        /*028e*/ 	.short	0x0470


	//----- nvinfo : EIATTR_SW_WAR
	.align		4
.L_43:
        /*0290*/ 	.byte	0x04, 0x36
        /*0292*/ 	.short	(.L_45 - .L_44)
.L_44:
        /*0294*/ 	.word	0x00000008
.L_45:


//--------------------- .nv.callgraph             --------------------------
	.section	.nv.callgraph,"",@"SHT_CUDA_CALLGRAPH"
	.align	4
	.sectionentsize	8
	.align		4
        /*0000*/ 	.word	0x00000000
	.align		4
        /*0004*/ 	.word	0xffffffff
	.align		4
        /*0008*/ 	.word	index@(_ZN7cutlass13device_kernelINS_4gemm6kernel13GemmUniversalIN4cute5tupleIJiiiiEEENS1_10collective13CollectiveMmaINS1_34MainloopSm90TmaGmmaWarpSpecializedILi4ENS5_IJNS4_1CILi4EEESB_NSA_ILi1EEEEEENS1_35KernelTmaWarpSpecializedCooperativeEEENS5_IJNSA_ILi256EEENSA_ILi128EEESH_EEEaNS5_IJlSC_lEEEaSJ_NS4_8TiledMMAINS4_8MMA_AtomIJNS4_4SM904GMMA27MMA_64x128x32_S32S8S8_SS_TNEEEENS4_6LayoutINS5_IJNSA_ILi2EEESC_SC_EEENS5_IJSC_NSA_ILi0EEEST_EEEEENS5_IJNS4_10UnderscoreESW_SW_EEEEENS4_23SM90_TMA_LOAD_MULTICASTENS4_14ComposedLayoutINS4_7SwizzleILi3ELi4ELi3EEENS4_18smem_ptr_flag_bitsILi8EEENSQ_INS5_IJNSA_ILi8EEESH_EEENS5_IJSH_SC_EEEEEEEvNS4_8identityESZ_S19_vS1A_EENS_8epilogue10collective6detail29Sm90TmaWarpSpecializedAdapterINS1D_15DefaultEpilogueIaSJ_SJ_NS1C_6thread17LinearCombinationIaLi1EiiLNS1H_9ScaleType4KindE0ELNS_15FloatRoundStyleE2EaEENS1_15EpilogueDefaultEEEEEvvEEEEvNT_6ParamsE)
	.align		4
        /*000c*/ 	.word	index@(__assertfail)
	.align		4
        /*0010*/ 	.word	0x00000000
	.align		4
        /*0014*/ 	.word	0xfffffffe
	.align		4
        /*0018*/ 	.word	0x00000000
	.align		4
        /*001c*/ 	.word	0xfffffffd
	.align		4
        /*0020*/ 	.word	0x00000000
	.align		4
        /*0024*/ 	.word	0xfffffffc


//--------------------- .nv.constant4             --------------------------
	.section	.nv.constant4,"a",@progbits
	.align	8
	.align		8
.nv.constant4:
        /*0000*/ 	.dword	__assertfail
	.align		8
        /*0008*/ 	.dword	__unnamed_1
	.align		8
        /*0010*/ 	.dword	_ZN40_INTERNAL_08fc1b6e_4_k_cu_06f9d426_282224cuda3std3__45__cpo5beginE
	.align		8
        /*0018*/ 	.dword	_ZN40_INTERNAL_08fc1b6e_4_k_cu_06f9d426_282224cuda3std3__45__cpo3endE
	.align		8
        /*0020*/ 	.dword	_ZN40_INTERNAL_08fc1b6e_4_k_cu_06f9d426_282224cuda3std3__45__cpo6cbeginE
	.align		8
        /*0028*/ 	.dword	_ZN40_INTERNAL_08fc1b6e_4_k_cu_06f9d426_282224cuda3std3__45__cpo4cendE
	.align		8
        /*0030*/ 	.dword	_ZN40_INTERNAL_08fc1b6e_4_k_cu_06f9d426_282224cuda3std3__442_GLOBAL__N__08fc1b6e_4_k_cu_06f9d426_282226ignoreE
	.align		8
        /*0038*/ 	.dword	_ZN40_INTERNAL_08fc1b6e_4_k_cu_06f9d426_282224cuda3std3__419piecewise_constructE
	.align		8
        /*0040*/ 	.dword	_ZN40_INTERNAL_08fc1b6e_4_k_cu_06f9d426_282224cuda3std3__48in_placeE
	.align		8
        /*0048*/ 	.dword	_ZN40_INTERNAL_08fc1b6e_4_k_cu_06f9d426_282224cuda3std6ranges3__45__cpo4swapE
	.align		8
        /*0050*/ 	.dword	_ZN40_INTERNAL_08fc1b6e_4_k_cu_06f9d426_282224cuda3std6ranges3__45__cpo9iter_moveE
	.align		8
        /*0058*/ 	.dword	_ZN40_INTERNAL_08fc1b6e_4_k_cu_06f9d426_282224cute7productE
	.align		8
        /*0060*/ 	.dword	_ZN40_INTERNAL_08fc1b6e_4_k_cu_06f9d426_282224cute1_E
	.align		8
        /*0068*/ 	.dword	$str$22
	.align		8
        /*0070*/ 	.dword	$str$23


//--------------------- .text._ZN7cutlass13device_kernelINS_4gemm6kernel13GemmUniversalIN4cute5tupleIJiiiiEEENS1_10collective13CollectiveMmaINS1_34MainloopSm90TmaGmmaWarpSpecializedILi4ENS5_IJNS4_1CILi4EEESB_NSA_ILi1EEEEEENS1_35KernelTmaWarpSpecializedCooperativeEEENS5_IJNSA_ILi256EEENSA_ILi128EEESH_EEEaNS5_IJlSC_lEEEaSJ_NS4_8TiledMMAINS4_8MMA_AtomIJNS4_4SM904GMMA27MMA_64x128x32_S32S8S8_SS_TNEEEENS4_6LayoutINS5_IJNSA_ILi2EEESC_SC_EEENS5_IJSC_NSA_ILi0EEEST_EEEEENS5_IJNS4_10UnderscoreESW_SW_EEEEENS4_23SM90_TMA_LOAD_MULTICASTENS4_14ComposedLayoutINS4_7SwizzleILi3ELi4ELi3EEENS4_18smem_ptr_flag_bitsILi8EEENSQ_INS5_IJNSA_ILi8EEESH_EEENS5_IJSH_SC_EEEEEEEvNS4_8identityESZ_S19_vS1A_EENS_8epilogue10collective6detail29Sm90TmaWarpSpecializedAdapterINS1D_15DefaultEpilogueIaSJ_SJ_NS1C_6thread17LinearCombinationIaLi1EiiLNS1H_9ScaleType4KindE0ELNS_15FloatRoundStyleE2EaEENS1_15EpilogueDefaultEEEEEvvEEEEvNT_6ParamsE --------------------------
	.section	.text._ZN7cutlass13device_kernelINS_4gemm6kernel13GemmUniversalIN4cute5tupleIJiiiiEEENS1_10collective13CollectiveMmaINS1_34MainloopSm90TmaGmmaWarpSpecializedILi4ENS5_IJNS4_1CILi4EEESB_NSA_ILi1EEEEEENS1_35KernelTmaWarpSpecializedCooperativeEEENS5_IJNSA_ILi256EEENSA_ILi128EEESH_EEEaNS5_IJlSC_lEEEaSJ_NS4_8TiledMMAINS4_8MMA_AtomIJNS4_4SM904GMMA27MMA_64x128x32_S32S8S8_SS_TNEEEENS4_6LayoutINS5_IJNSA_ILi2EEESC_SC_EEENS5_IJSC_NSA_ILi0EEEST_EEEEENS5_IJNS4_10UnderscoreESW_SW_EEEEENS4_23SM90_TMA_LOAD_MULTICASTENS4_14ComposedLayoutINS4_7SwizzleILi3ELi4ELi3EEENS4_18smem_ptr_flag_bitsILi8EEENSQ_INS5_IJNSA_ILi8EEESH_EEENS5_IJSH_SC_EEEEEEEvNS4_8identityESZ_S19_vS1A_EENS_8epilogue10collective6detail29Sm90TmaWarpSpecializedAdapterINS1D_15DefaultEpilogueIaSJ_SJ_NS1C_6thread17LinearCombinationIaLi1EiiLNS1H_9ScaleType4KindE0ELNS_15FloatRoundStyleE2EaEENS1_15EpilogueDefaultEEEEEvvEEEEvNT_6ParamsE,"ax",@progbits
	.align	128
.text._ZN7cutlass13device_kernelINS_4gemm6kernel13GemmUniversalIN4cute5tupleIJiiiiEEENS1_10collective13CollectiveMmaINS1_34MainloopSm90TmaGmmaWarpSpecializedILi4ENS5_IJNS4_1CILi4EEESB_NSA_ILi1EEEEEENS1_35KernelTmaWarpSpecializedCooperativeEEENS5_IJNSA_ILi256EEENSA_ILi128EEESH_EEEaNS5_IJlSC_lEEEaSJ_NS4_8TiledMMAINS4_8MMA_AtomIJNS4_4SM904GMMA27MMA_64x128x32_S32S8S8_SS_TNEEEENS4_6LayoutINS5_IJNSA_ILi2EEESC_SC_EEENS5_IJSC_NSA_ILi0EEEST_EEEEENS5_IJNS4_10UnderscoreESW_SW_EEEEENS4_23SM90_TMA_LOAD_MULTICASTENS4_14ComposedLayoutINS4_7SwizzleILi3ELi4ELi3EEENS4_18smem_ptr_flag_bitsILi8EEENSQ_INS5_IJNSA_ILi8EEESH_EEENS5_IJSH_SC_EEEEEEEvNS4_8identityESZ_S19_vS1A_EENS_8epilogue10collective6detail29Sm90TmaWarpSpecializedAdapterINS1D_15DefaultEpilogueIaSJ_SJ_NS1C_6thread17LinearCombinationIaLi1EiiLNS1H_9ScaleType4KindE0ELNS_15FloatRoundStyleE2EaEENS1_15EpilogueDefaultEEEEEvvEEEEvNT_6ParamsE:
        .type           _ZN7cutlass13device_kernelINS_4gemm6kernel13GemmUniversalIN4cute5tupleIJiiiiEEENS1_10collective13CollectiveMmaINS1_34MainloopSm90TmaGmmaWarpSpecializedILi4ENS5_IJNS4_1CILi4EEESB_NSA_ILi1EEEEEENS1_35KernelTmaWarpSpecializedCooperativeEEENS5_IJNSA_ILi256EEENSA_ILi128EEESH_EEEaNS5_IJlSC_lEEEaSJ_NS4_8TiledMMAINS4_8MMA_AtomIJNS4_4SM904GMMA27MMA_64x128x32_S32S8S8_SS_TNEEEENS4_6LayoutINS5_IJNSA_ILi2EEESC_SC_EEENS5_IJSC_NSA_ILi0EEEST_EEEEENS5_IJNS4_10UnderscoreESW_SW_EEEEENS4_23SM90_TMA_LOAD_MULTICASTENS4_14ComposedLayoutINS4_7SwizzleILi3ELi4ELi3EEENS4_18smem_ptr_flag_bitsILi8EEENSQ_INS5_IJNSA_ILi8EEESH_EEENS5_IJSH_SC_EEEEEEEvNS4_8identityESZ_S19_vS1A_EENS_8epilogue10collective6detail29Sm90TmaWarpSpecializedAdapterINS1D_15DefaultEpilogueIaSJ_SJ_NS1C_6thread17LinearCombinationIaLi1EiiLNS1H_9ScaleType4KindE0ELNS_15FloatRoundStyleE2EaEENS1_15EpilogueDefaultEEEEEvvEEEEvNT_6ParamsE,@function
        .size           _ZN7cutlass13device_kernelINS_4gemm6kernel13GemmUniversalIN4cute5tupleIJiiiiEEENS1_10collective13CollectiveMmaINS1_34MainloopSm90TmaGmmaWarpSpecializedILi4ENS5_IJNS4_1CILi4EEESB_NSA_ILi1EEEEEENS1_35KernelTmaWarpSpecializedCooperativeEEENS5_IJNSA_ILi256EEENSA_ILi128EEESH_EEEaNS5_IJlSC_lEEEaSJ_NS4_8TiledMMAINS4_8MMA_AtomIJNS4_4SM904GMMA27MMA_64x128x32_S32S8S8_SS_TNEEEENS4_6LayoutINS5_IJNSA_ILi2EEESC_SC_EEENS5_IJSC_NSA_ILi0EEEST_EEEEENS5_IJNS4_10UnderscoreESW_SW_EEEEENS4_23SM90_TMA_LOAD_MULTICASTENS4_14ComposedLayoutINS4_7SwizzleILi3ELi4ELi3EEENS4_18smem_ptr_flag_bitsILi8EEENSQ_INS5_IJNSA_ILi8EEESH_EEENS5_IJSH_SC_EEEEEEEvNS4_8identityESZ_S19_vS1A_EENS_8epilogue10collective6detail29Sm90TmaWarpSpecializedAdapterINS1D_15DefaultEpilogueIaSJ_SJ_NS1C_6thread17LinearCombinationIaLi1EiiLNS1H_9ScaleType4KindE0ELNS_15FloatRoundStyleE2EaEENS1_15EpilogueDefaultEEEEEvvEEEEvNT_6ParamsE,(.L_x_329 - _ZN7cutlass13device_kernelINS_4gemm6kernel13GemmUniversalIN4cute5tupleIJiiiiEEENS1_10collective13CollectiveMmaINS1_34MainloopSm90TmaGmmaWarpSpecializedILi4ENS5_IJNS4_1CILi4EEESB_NSA_ILi1EEEEEENS1_35KernelTmaWarpSpecializedCooperativeEEENS5_IJNSA_ILi256EEENSA_ILi128EEESH_EEEaNS5_IJlSC_lEEEaSJ_NS4_8TiledMMAINS4_8MMA_AtomIJNS4_4SM904GMMA27MMA_64x128x32_S32S8S8_SS_TNEEEENS4_6LayoutINS5_IJNSA_ILi2EEESC_SC_EEENS5_IJSC_NSA_ILi0EEEST_EEEEENS5_IJNS4_10UnderscoreESW_SW_EEEEENS4_23SM90_TMA_LOAD_MULTICASTENS4_14ComposedLayoutINS4_7SwizzleILi3ELi4ELi3EEENS4_18smem_ptr_flag_bitsILi8EEENSQ_INS5_IJNSA_ILi8EEESH_EEENS5_IJSH_SC_EEEEEEEvNS4_8identityESZ_S19_vS1A_EENS_8epilogue10collective6detail29Sm90TmaWarpSpecializedAdapterINS1D_15DefaultEpilogueIaSJ_SJ_NS1C_6thread17LinearCombinationIaLi1EiiLNS1H_9ScaleType4KindE0ELNS_15FloatRoundStyleE2EaEENS1_15EpilogueDefaultEEEEEvvEEEEvNT_6ParamsE)
        .other          _ZN7cutlass13device_kernelINS_4gemm6kernel13GemmUniversalIN4cute5tupleIJiiiiEEENS1_10collective13CollectiveMmaINS1_34MainloopSm90TmaGmmaWarpSpecializedILi4ENS5_IJNS4_1CILi4EEESB_NSA_ILi1EEEEEENS1_35KernelTmaWarpSpecializedCooperativeEEENS5_IJNSA_ILi256EEENSA_ILi128EEESH_EEEaNS5_IJlSC_lEEEaSJ_NS4_8TiledMMAINS4_8MMA_AtomIJNS4_4SM904GMMA27MMA_64x128x32_S32S8S8_SS_TNEEEENS4_6LayoutINS5_IJNSA_ILi2EEESC_SC_EEENS5_IJSC_NSA_ILi0EEEST_EEEEENS5_IJNS4_10UnderscoreESW_SW_EEEEENS4_23SM90_TMA_LOAD_MULTICASTENS4_14ComposedLayoutINS4_7SwizzleILi3ELi4ELi3EEENS4_18smem_ptr_flag_bitsILi8EEENSQ_INS5_IJNSA_ILi8EEESH_EEENS5_IJSH_SC_EEEEEEEvNS4_8identityESZ_S19_vS1A_EENS_8epilogue10collective6detail29Sm90TmaWarpSpecializedAdapterINS1D_15DefaultEpilogueIaSJ_SJ_NS1C_6thread17LinearCombinationIaLi1EiiLNS1H_9ScaleType4KindE0ELNS_15FloatRoundStyleE2EaEENS1_15EpilogueDefaultEEEEEvvEEEEvNT_6ParamsE,@"STO_CUDA_ENTRY STV_DEFAULT"
_ZN7cutlass13device_kernelINS_4gemm6kernel13GemmUniversalIN4cute5tupleIJiiiiEEENS1_10collective13CollectiveMmaINS1_34MainloopSm90TmaGmmaWarpSpecializedILi4ENS5_IJNS4_1CILi4EEESB_NSA_ILi1EEEEEENS1_35KernelTmaWarpSpecializedCooperativeEEENS5_IJNSA_ILi256EEENSA_ILi128EEESH_EEEaNS5_IJlSC_lEEEaSJ_NS4_8TiledMMAINS4_8MMA_AtomIJNS4_4SM904GMMA27MMA_64x128x32_S32S8S8_SS_TNEEEENS4_6LayoutINS5_IJNSA_ILi2EEESC_SC_EEENS5_IJSC_NSA_ILi0EEEST_EEEEENS5_IJNS4_10UnderscoreESW_SW_EEEEENS4_23SM90_TMA_LOAD_MULTICASTENS4_14ComposedLayoutINS4_7SwizzleILi3ELi4ELi3EEENS4_18smem_ptr_flag_bitsILi8EEENSQ_INS5_IJNSA_ILi8EEESH_EEENS5_IJSH_SC_EEEEEEEvNS4_8identityESZ_S19_vS1A_EENS_8epilogue10collective6detail29Sm90TmaWarpSpecializedAdapterINS1D_15DefaultEpilogueIaSJ_SJ_NS1C_6thread17LinearCombinationIaLi1EiiLNS1H_9ScaleType4KindE0ELNS_15FloatRoundStyleE2EaEENS1_15EpilogueDefaultEEEEEvvEEEEvNT_6ParamsE:
[----:B------:R-:W0:Y:S01]  /*0000*/  LDC R1, c[0x0][0x28] ;  /* 0x00000a00ff017b82 */ /* 0x000e220000000800 */
[----:B------:R-:W1:Y:S01]  /*0010*/  S2R R18, SR_TID.X ;  /* 0x0000000000127919 */ /* 0x000e620000002100 */
[----:B------:R-:W-:Y:S01]  /*0020*/  ELECT P0, URZ, PT ;  /* 0x00000000003f782f */ /* 0x000fe20003800000 */
[----:B------:R-:W-:Y:S01]  /*0030*/  BSSY B0, `(.L_x_0) ;  /* 0x000000f000007945 */ /* 0x000fe20003800000 */
[--C-:B-1----:R-:W-:Y:S02]  /*0040*/  SHF.R.U32.HI R0, RZ, 0x5, R18.reuse ;  /* 0x00000005ff007819 */ /* 0x102fe40000011612 */
[----:B------:R-:W-:-:S03]  /*0050*/  SHF.R.U32.HI R3, RZ, 0x7, R18 ;  /* 0x00000007ff037819 */ /* 0x000fc60000011612 */
[----:B------:R-:W1:Y:S04]  /*0060*/  SHFL.IDX PT, R2, R0, RZ, 0x1f ;  /* 0x00001fff00027589 */ /* 0x000e6800000e0000 */
[----:B------:R2:W3:Y:S01]  /*0070*/  SHFL.IDX PT, R5, R3, RZ, 0x1f ;  /* 0x00001fff03057589 */ /* 0x0004e200000e0000 */
[----:B-1----:R-:W-:-:S13]  /*0080*/  ISETP.NE.OR P0, PT, R2, RZ, !P0 ;  /* 0x000000ff0200720c */ /* 0x002fda0004705670 */
[----:B0-23--:R-:W-:Y:S05]  /*0090*/  @P0 BRA `(.L_x_1) ;  /* 0x0000000000200947 */ /* 0x00dfea0003800000 */
[----:B------:R-:W-:Y:S02]  /*00a0*/  ULDC.64 UR4, c[0x0][0x198] ;  /* 0x0000660000047ab9 */ /* 0x000fe40000000a00 */
[----:B------:R-:W-:Y:S02]  /*00b0*/  UIADD3 UR6, UP0, UR4, 0xf0, URZ ;  /* 0x000000f004067890 */ /* 0x000fe4000ff1e03f */
[----:B------:R-:W-:Y:S02]  /*00c0*/  UIADD3 UR4, UP1, UR4, 0x1f0, URZ ;  /* 0x000001f004047890 */ /* 0x000fe4000ff3e03f */
[----:B------:R-:W-:Y:S02]  /*00d0*/  UIADD3.X UR7, URZ, UR5, URZ, UP0, !UPT ;  /* 0x000000053f077290 */ /* 0x000fe400087fe43f */
[----:B------:R-:W-:-:S07]  /*00e0*/  UIADD3.X UR5, URZ, UR5, URZ, UP1, !UPT ;  /* 0x000000053f057290 */ /* 0x000fce0008ffe43f */
[----:B------:R0:W-:Y:S02]  /*00f0*/  UTMACCTL.PF [UR6] ;  /* 0x00000000060079b9 */ /* 0x0001e40008040000 */
[----:B------:R0:W-:Y:S02]  /*0100*/  UTMACCTL.PF [UR4] ;  /* 0x00000000040079b9 */ /* 0x0001e40008040000 */
[----:B0-----:R-:W-:Y:S01]  /*0110*/  NOP ;  /* 0x0000000000007918 */ /* 0x001fe20000000000 */
.L_x_1:
[----:B------:R-:W-:Y:S05]  /*0120*/  BSYNC B0 ;  /* 0x0000000000007941 */ /* 0x000fea0003800000 */
.L_x_0:
[----:B------:R-:W0:Y:S02]  /*0130*/  SHFL.IDX PT, R3, R0, RZ, 0x1f ;  /* 0x00001fff00037589 */ /* 0x000e2400000e0000 */
[----:B0-----:R-:W-:-:S13]  /*0140*/  ISETP.NE.AND P0, PT, R3, RZ, PT ;  /* 0x000000ff0300720c */ /* 0x001fda0003f05270 */
[----:B------:R-:W-:Y:S05]  /*0150*/  @P0 BRA `(.L_x_2) ;  /* 0x0000000000580947 */ /* 0x000fea0003800000 */
[----:B------:R-:W0:Y:S01]  /*0160*/  S2UR UR8, SR_CgaCtaId ;  /* 0x00000000000879c3 */ /* 0x000e220000008800 */
[----:B------:R-:W-:Y:S01]  /*0170*/  UMOV UR4, 0x400 ;  /* 0x0000040000047882 */ /* 0x000fe20000000000 */
[----:B------:R-:W-:Y:S01]  /*0180*/  UMOV UR5, 0x1 ;  /* 0x0000000100057882 */ /* 0x000fe20000000000 */
[----:B------:R-:W-:Y:S01]  /*0190*/  UMOV UR6, 0xe ;  /* 0x0000000e00067882 */ /* 0x000fe20000000000 */
[----:B------:R-:W-:Y:S01]  /*01a0*/  ELECT P0, URZ, PT ;  /* 0x00000000003f782f */ /* 0x000fe20003800000 */
[----:B------:R-:W-:-:S04]  /*01b0*/  UIADD3 UR6, -UR6, 0x100000, URZ ;  /* 0x0010000006067890 */ /* 0x000fc8000fffe13f */
[----:B------:R-:W-:Y:S02]  /*01c0*/  USHF.L.U32 UR7, UR6, 0xb, URZ ;  /* 0x0000000b06077899 */ /* 0x000fe4000800063f */
[----:B------:R-:W-:Y:S02]  /*01d0*/  USHF.L.U32 UR6, UR6, 0x1, URZ ;  /* 0x0000000106067899 */ /* 0x000fe4000800063f */
[----:B0-----:R-:W-:Y:S02]  /*01e0*/  ULEA UR8, UR8, UR4, 0x18 ;  /* 0x0000000408087291 */ /* 0x001fe4000f8ec03f */
[----:B------:R-:W-:-:S04]  /*01f0*/  UIADD3 UR4, -UR5, 0x100000, URZ ;  /* 0x0010000005047890 */ /* 0x000fc8000fffe13f */
[----:B------:R-:W-:Y:S02]  /*0200*/  USHF.L.U32 UR5, UR4, 0xb, URZ ;  /* 0x0000000b04057899 */ /* 0x000fe4000800063f */
[----:B------:R-:W-:Y:S01]  /*0210*/  USHF.L.U32 UR4, UR4, 0x1, URZ ;  /* 0x0000000104047899 */ /* 0x000fe2000800063f */
[----:B------:R-:W0:Y:S11]  /*0220*/  FENCE.VIEW.ASYNC.S ;  /* 0x00000000000073c6 */ /* 0x000e360000000000 */
[----:B0-----:R0:W1:Y:S01]  /*0230*/  SYNCS.EXCH.64 URZ, [UR8], UR4 ;  /* 0x00000004083f75b2 */ /* 0x0010620008000100 */
[----:B------:R0:W2:Y:S01]  /*0240*/  SYNCS.EXCH.64 URZ, [UR8+0x20], UR6 ;  /* 0x00002006083f75b2 */ /* 0x0000a20008000100 */
[----:B------:R0:W3:Y:S01]  /*0250*/  SYNCS.EXCH.64 URZ, [UR8+0x8], UR4 ;  /* 0x00000804083f75b2 */ /* 0x0000e20008000100 */
[----:B------:R0:W4:Y:S01]  /*0260*/  SYNCS.EXCH.64 URZ, [UR8+0x28], UR6 ;  /* 0x00002806083f75b2 */ /* 0x0001220008000100 */
[----:B------:R0:W0:Y:S01]  /*0270*/  SYNCS.EXCH.64 URZ, [UR8+0x10], UR4 ;  /* 0x00001004083f75b2 */ /* 0x0000220008000100 */
[----:B------:R0:W0:Y:S01]  /*0280*/  SYNCS.EXCH.64 URZ, [UR8+0x30], UR6 ;  /* 0x00003006083f75b2 */ /* 0x0000220008000100 */
[----:B------:R0:W0:Y:S01]  /*0290*/  SYNCS.EXCH.64 URZ, [UR8+0x18], UR4 ;  /* 0x00001804083f75b2 */ /* 0x0000220008000100 */
[----:B------:R0:W0:Y:S01]  /*02a0*/  SYNCS.EXCH.64 URZ, [UR8+0x38], UR6 ;  /* 0x00003806083f75b2 */ /* 0x0000220008000100 */
[----:B------:R-:W-:Y:S01]  /*02b0*/  NOP ;  /* 0x0000000000007918 */ /* 0x000fe20000000000 */
.L_x_2:
[----:B------:R-:W-:Y:S01]  /*02c0*/  SHF.R.S32.HI R7, RZ, 0x1f, R18 ;  /* 0x0000001fff077819 */ /* 0x000fe20000011412 */
[----:B------:R-:W5:Y:S01]  /*02d0*/  SHFL.IDX PT, R0, R0, RZ, 0x1f ;  /* 0x00001fff00007589 */ /* 0x000f6200000e0000 */
[----:B0-----:R-:W0:Y:S01]  /*02e0*/  S2UR UR8, SR_CTAID.X ;  /* 0x00000000000879c3 */ /* 0x001e220000002500 */
[----:B------:R-:W-:Y:S02]  /*02f0*/  ELECT P0, URZ, PT ;  /* 0x00000000003f782f */ /* 0x000fe40003800000 */
[----:B------:R-:W-:Y:S01]  /*0300*/  LEA.HI R7, R7, R18, RZ, 0x7 ;  /* 0x0000001207077211 */ /* 0x000fe200078f38ff */
[----:B------:R-:W1:Y:S01]  /*0310*/  S2R R4, SR_CTAID.Y ;  /* 0x0000000000047919 */ /* 0x000e620000002600 */
[----:B------:R-:W-:Y:S01]  /*0320*/  SHF.R.S32.HI R8, RZ, 0x1f, R3 ;  /* 0x0000001fff087819 */ /* 0x000fe20000011403 */
[----:B------:R-:W-:Y:S01]  /*0330*/  ULDC UR4, c[0x0][0x150] ;  /* 0x0000540000047ab9 */ /* 0x000fe20000000800 */
[----:B------:R-:W-:Y:S01]  /*0340*/  LOP3.LUT R7, R7, 0xffffff80, RZ, 0xc0, !PT ;  /* 0xffffff8007077812 */ /* 0x000fe200078ec0ff */
[----:B------:R-:W-:Y:S01]  /*0350*/  NOP ;  /* 0x0000000000007918 */ /* 0x000fe20000000000 */
[----:B------:R-:W-:Y:S01]  /*0360*/  LEA.HI R8, R8, R3, RZ, 0x2 ;  /* 0x0000000308087211 */ /* 0x000fe200078f10ff */
[----:B------:R-:W2:Y:S01]  /*0370*/  LDC R10, c[0x0][0x144] ;  /* 0x00005100ff0a7b82 */ /* 0x000ea20000000800 */
[----:B------:R-:W-:Y:S01]  /*0380*/  NOP ;  /* 0x0000000000007918 */ /* 0x000fe20000000000 */
[----:B------:R-:W-:Y:S01]  /*0390*/  IMAD.IADD R6, R18, 0x1, -R7 ;  /* 0x0000000112067824 */ /* 0x000fe200078e0a07 */
[----:B------:R-:W-:Y:S01]  /*03a0*/  LOP3.LUT R8, R8, 0x3ffffffc, RZ, 0xc0, !PT ;  /* 0x3ffffffc08087812 */ /* 0x000fe200078ec0ff */
[----:B------:R-:W-:Y:S01]  /*03b0*/  IMAD.MOV.U32 R23, RZ, RZ, 0x1 ;  /* 0x00000001ff177424 */ /* 0x000fe200078e00ff */
[----:B------:R-:W-:-:S02]  /*03c0*/  ISETP.NE.AND P3, PT, R5, RZ, PT ;  /* 0x000000ff0500720c */ /* 0x000fc40003f65270 */
[----:B------:R-:W-:Y:S01]  /*03d0*/  SHF.R.S32.HI R7, RZ, 0x1f, R6 ;  /* 0x0000001fff077819 */ /* 0x000fe20000011406 */
[----:B------:R-:W-:Y:S01]  /*03e0*/  IMAD.IADD R8, R3, 0x1, -R8 ;  /* 0x0000000103087824 */ /* 0x000fe200078e0a08 */
[----:B------:R-:W3:Y:S02]  /*03f0*/  LDC R12, c[0x0][0x140] ;  /* 0x00005000ff0c7b82 */ /* 0x000ee40000000800 */
[----:B------:R-:W-:Y:S02]  /*0400*/  LEA.HI R7, R7, R6, RZ, 0x3 ;  /* 0x0000000607077211 */ /* 0x000fe400078f18ff */
[----:B-----5:R-:W-:Y:S02]  /*0410*/  ISETP.NE.OR P0, PT, R0, RZ, !P0 ;  /* 0x000000ff0000720c */ /* 0x020fe40004705670 */
[--C-:B------:R-:W-:Y:S02]  /*0420*/  SHF.R.S32.HI R0, RZ, 0x3, R7.reuse ;  /* 0x00000003ff007819 */ /* 0x100fe40000011407 */
[----:B------:R-:W-:-:S02]  /*0430*/  SHF.R.S32.HI R7, RZ, 0x1f, R7 ;  /* 0x0000001fff077819 */ /* 0x000fc40000011407 */
[----:B0-----:R-:W-:Y:S02]  /*0440*/  I2FP.F32.U32 R9, UR8 ;  /* 0x0000000800097c45 */ /* 0x001fe40008201000 */
[----:B------:R-:W-:-:S03]  /*0450*/  LEA.HI R7, R7, R0, RZ, 0x2 ;  /* 0x0000000007077211 */ /* 0x000fc600078f10ff */
[----:B------:R-:W-:Y:S01]  /*0460*/  FMUL R9, R9, UR4 ;  /* 0x0000000409097c20 */ /* 0x000fe20008400000 */
[----:B------:R-:W-:Y:S01]  /*0470*/  LOP3.LUT R7, R7, 0xfffffffc, RZ, 0xc0, !PT ;  /* 0xfffffffc07077812 */ /* 0x000fe200078ec0ff */
[----:B------:R-:W-:Y:S01]  /*0480*/  VOTEU.ALL UP0, P0 ;  /* 0x00000000003f7886 */ /* 0x000fe20000000000 */
[----:B-1----:R-:W-:Y:S01]  /*0490*/  I2FP.F32.U32 R11, R4 ;  /* 0x00000004000b7245 */ /* 0x002fe20000201000 */
[----:B------:R-:W-:Y:S01]  /*04a0*/  ULDC UR4, c[0x0][0x154] ;  /* 0x0000550000047ab9 */ /* 0x000fe20000000800 */
[----:B------:R-:W-:Y:S01]  /*04b0*/  VOTEU.ALL UP1, P0 ;  /* 0x00000000003f7886 */ /* 0x000fe20000020000 */
[----:B------:R-:W-:Y:S01]  /*04c0*/  IMAD.IADD R7, R0, 0x1, -R7 ;  /* 0x0000000100077824 */ /* 0x000fe200078e0a07 */
[----:B------:R-:W0:Y:S01]  /*04d0*/  F2I.U32.TRUNC.NTZ R9, R9 ;  /* 0x0000000900097305 */ /* 0x000e22000020f000 */
[----:B------:R-:W1:Y:S01]  /*04e0*/  @!UP0 S2UR UR7, SR_CgaCtaId ;  /* 0x00000000000789c3 */ /* 0x000e620000008800 */
[----:B------:R-:W-:Y:S01]  /*04f0*/  @!UP0 UMOV UR6, 0x400 ;  /* 0x0000040000068882 */ /* 0x000fe20000000000 */
[----:B------:R-:W-:Y:S01]  /*0500*/  IMAD R8, R8, 0x4, R7 ;  /* 0x0000000408087824 */ /* 0x000fe200078e0207 */
[----:B---3--:R-:W-:-:S04]  /*0510*/  ISETP.EQ.U32.AND P2, PT, R12, 0x1, PT ;  /* 0x000000010c00780c */ /* 0x008fc80003f42070 */
[----:B------:R-:W-:-:S04]  /*0520*/  SHF.R.S32.HI R3, RZ, 0x1f, R8 ;  /* 0x0000001fff037819 */ /* 0x000fc80000011408 */
[----:B------:R-:W-:Y:S01]  /*0530*/  LEA.HI R0, R3, R8, RZ, 0x2 ;  /* 0x0000000803007211 */ /* 0x000fe200078f10ff */
[----:B0-----:R-:W-:-:S03]  /*0540*/  IMAD.MOV R7, RZ, RZ, -R9 ;  /* 0x000000ffff077224 */ /* 0x001fc600078e0a09 */
[----:B------:R-:W-:Y:S01]  /*0550*/  LOP3.LUT R9, R0, 0xfffffffc, RZ, 0xc0, !PT ;  /* 0xfffffffc00097812 */ /* 0x000fe200078ec0ff */
[----:B--2---:R-:W-:Y:S02]  /*0560*/  IMAD R3, R10, R7, UR8 ;  /* 0x000000080a037e24 */ /* 0x004fe4000f8e0207 */
[----:B------:R-:W-:Y:S02]  /*0570*/  FMUL R10, R11, UR4 ;  /* 0x000000040b0a7c20 */ /* 0x000fe40008400000 */
[C---:B------:R-:W-:Y:S01]  /*0580*/  IMAD.IADD R0, R8.reuse, 0x1, -R9 ;  /* 0x0000000108007824 */ /* 0x040fe200078e0a09 */
[----:B------:R-:W0:Y:S01]  /*0590*/  LDC R7, c[0x0][0x148] ;  /* 0x00005200ff077b82 */ /* 0x000e220000000800 */
[----:B------:R-:W-:Y:S01]  /*05a0*/  SHF.R.S32.HI R9, RZ, 0x1f, R2 ;  /* 0x0000001fff097819 */ /* 0x000fe20000011402 */
[----:B------:R-:W-:Y:S01]  /*05b0*/  IMAD.SHL.U32 R11, R8, 0x4, RZ ;  /* 0x00000004080b7824 */ /* 0x000fe200078e00ff */
[----:B------:R-:W-:Y:S01]  /*05c0*/  UMOV UR4, 0x20 ;  /* 0x0000002000047882 */ /* 0x000fe20000000000 */
[----:B------:R-:W-:Y:S01]  /*05d0*/  ISETP.NE.AND P4, PT, R0, R3, PT ;  /* 0x000000030000720c */ /* 0x000fe20003f85270 */
[----:B------:R-:W2:Y:S01]  /*05e0*/  F2I.U32.TRUNC.NTZ R10, R10 ;  /* 0x0000000a000a7305 */ /* 0x000ea2000020f000 */
[----:B------:R-:W-:Y:S01]  /*05f0*/  LEA.HI R9, R9, R2, RZ, 0x2 ;  /* 0x0000000209097211 */ /* 0x000fe200078f10ff */
[----:B------:R-:W-:-:S04]  /*0600*/  @!UP0 UIADD3 UR4, -UR4, 0x100000, URZ ;  /* 0x0010000004048890 */ /* 0x000fc8000fffe13f */
[----:B------:R-:W-:Y:S02]  /*0610*/  @!UP0 USHF.L.U32 UR5, UR4, 0xb, URZ ;  /* 0x0000000b04058899 */ /* 0x000fe4000800063f */
[----:B------:R-:W-:Y:S01]  /*0620*/  @!UP0 USHF.L.U32 UR4, UR4, 0x1, URZ ;  /* 0x0000000104048899 */ /* 0x000fe2000800063f */
[----:B------:R-:W-:Y:S01]  /*0630*/  LOP3.LUT R152, R8, 0xc, R11, 0x78, !PT ;  /* 0x0000000c08987812 */ /* 0x000fe200078e780b */
[----:B-1----:R-:W-:Y:S01]  /*0640*/  @!UP0 ULEA UR6, UR7, UR6, 0x18 ;  /* 0x0000000607068291 */ /* 0x002fe2000f8ec03f */
[----:B------:R-:W-:Y:S01]  /*0650*/  LOP3.LUT R9, R9, 0xfffffffc, RZ, 0xc0, !PT ;  /* 0xfffffffc09097812 */ /* 0x000fe200078ec0ff */
[----:B------:R-:W-:Y:S01]  /*0660*/  VOTEU.ALL UP0, P0 ;  /* 0x00000000003f7886 */ /* 0x000fe20000000000 */
[----:B------:R-:W-:Y:S01]  /*0670*/  LOP3.LUT P0, RZ, R6, 0x7, RZ, 0xc0, !PT ;  /* 0x0000000706ff7812 */ /* 0x000fe2000780c0ff */
[----:B------:R-:W-:Y:S02]  /*0680*/  VIADD R6, R5, 0xffffffff ;  /* 0xffffffff05067836 */ /* 0x000fe40000000000 */
[----:B------:R-:W-:Y:S01]  /*0690*/  IMAD.IADD R0, R2, 0x1, -R9 ;  /* 0x0000000102007824 */ /* 0x000fe200078e0a09 */
[----:B------:R-:W-:-:S02]  /*06a0*/  ISETP.LT.U32.AND P0, PT, R152, 0x10, !P0 ;  /* 0x000000109800780c */ /* 0x000fc40004701070 */
[----:B------:R-:W-:Y:S01]  /*06b0*/  @P4 SHF.R.S32.HI R9, RZ, 0x1f, R152 ;  /* 0x0000001fff094819 */ /* 0x000fe20000011498 */
[----:B--2---:R-:W-:Y:S01]  /*06c0*/  IMAD.MOV R21, RZ, RZ, -R10 ;  /* 0x000000ffff157224 */ /* 0x004fe200078e0a0a */
[C---:B------:R-:W-:Y:S01]  /*06d0*/  ISETP.NE.AND P1, PT, R0.reuse, 0x3, PT ;  /* 0x000000030000780c */ /* 0x040fe20003f25270 */
[----:B------:R-:W1:Y:S02]  /*06e0*/  FENCE.VIEW.ASYNC.S ;  /* 0x00000000000073c6 */ /* 0x000e640000000000 */
[----:B-1----:R1:W2:Y:S01]  /*06f0*/  @!UP0 SYNCS.EXCH.64 URZ, [UR6+0x50], UR4 ;  /* 0x00005004063f85b2 */ /* 0x0022a20008000100 */
[----:B------:R-:W-:Y:S01]  /*0700*/  @P4 LEA.HI R9, R9, R152, RZ, 0x2 ;  /* 0x0000009809094211 */ /* 0x000fe200078f10ff */
[----:B0-----:R-:W-:Y:S01]  /*0710*/  IMAD R2, R7, R21, R4 ;  /* 0x0000001507027224 */ /* 0x001fe200078e0204 */
[----:B------:R-:W-:Y:S02]  /*0720*/  ISETP.EQ.OR P1, PT, R0, RZ, !P1 ;  /* 0x000000ff0000720c */ /* 0x000fe40004f22670 */
[----:B------:R-:W-:-:S02]  /*0730*/  @P4 SHF.R.S32.HI R9, RZ, 0x2, R9 ;  /* 0x00000002ff094819 */ /* 0x000fc40000011409 */
[----:B------:R-:W-:Y:S02]  /*0740*/  ISETP.EQ.AND P1, PT, R5, RZ, P1 ;  /* 0x000000ff0500720c */ /* 0x000fe40000f22270 */
[----:B------:R-:W-:Y:S02]  /*0750*/  @P4 ISETP.NE.AND P5, PT, R9, R2, PT ;  /* 0x000000020900420c */ /* 0x000fe40003fa5270 */
[----:B------:R-:W-:Y:S02]  /*0760*/  ISETP.GE.U32.AND P6, PT, R6, 0x2, PT ;  /* 0x000000020600780c */ /* 0x000fe40003fc6070 */
[----:B------:R-:W-:Y:S02]  /*0770*/  SEL R2, RZ, 0x1, !P0 ;  /* 0x00000001ff027807 */ /* 0x000fe40004000000 */
[----:B------:R-:W-:Y:S01]  /*0780*/  @P4 SEL R23, RZ, 0x1, P5 ;  /* 0x00000001ff174807 */ /* 0x000fe20002800000 */
[----:B------:R1:W0:Y:S01]  /*0790*/  @!UP1 SYNCS.EXCH.64 URZ, [UR6+0x58], UR4 ;  /* 0x00005804063f95b2 */ /* 0x0002220008000100 */
[----:B------:R-:W-:Y:S01]  /*07a0*/  SEL R19, RZ, 0x1, !P1 ;  /* 0x00000001ff137807 */ /* 0x000fe20004800000 */
[----:B------:R-:W-:Y:S01]  /*07b0*/  NOP ;  /* 0x0000000000007918 */ /* 0x000fe20000000000 */
[----:B------:R-:W-:-:S02]  /*07c0*/  LOP3.LUT R23, R23, R2, RZ, 0xc0, !PT ;  /* 0x0000000217177212 */ /* 0x000fc400078ec0ff */
[----:B------:R-:W-:Y:S01]  /*07d0*/  SEL R19, R19, 0x2, P6 ;  /* 0x0000000213137807 */ /* 0x000fe20003000000 */
[----:B-12---:R-:W-:Y:S06]  /*07e0*/  @!P2 BRA `(.L_x_3) ;  /* 0x000000000008a947 */ /* 0x006fec0003800000 */
[----:B0---4-:R-:W-:Y:S01]  /*07f0*/  UCGABAR_ARV ;  /* 0x00000000000079c7 */ /* 0x011fe20008000000 */
[----:B------:R-:W-:Y:S05]  /*0800*/  BRA `(.L_x_4) ;  /* 0x0000000000047947 */ /* 0x000fea0003800000 */
.L_x_3:
[----:B0---4-:R-:W-:Y:S01]  /*0810*/  NOP ;  /* 0x0000000000007918 */ /* 0x011fe20000000000 */
.L_x_4:
[----:B------:R-:W0:Y:S01]  /*0820*/  LDC R2, c[0x0][0x65c] ;  /* 0x00019700ff027b82 */ /* 0x000e220000000800 */
[----:B------:R-:W-:Y:S02]  /*0830*/  IMAD.U32 R8, RZ, RZ, UR8 ;  /* 0x00000008ff087e24 */ /* 0x000fe4000f8e00ff */
[----:B------:R-:W-:Y:S01]  /*0840*/  IMAD.MOV.U32 R9, RZ, RZ, RZ ;  /* 0x000000ffff097224 */ /* 0x000fe200078e00ff */
[----:B0-----:R-:W-:-:S04]  /*0850*/  ISETP.NE.AND P1, PT, R2, 0x1, PT ;  /* 0x000000010200780c */ /* 0x001fc80003f25270 */
[----:B------:R-:W-:-:S09]  /*0860*/  P2R R5, PR, RZ, 0x2 ;  /* 0x00000002ff057803 */ /* 0x000fd20000000000 */
[----:B------:R-:W0:Y:S01]  /*0870*/  @P1 LDC R17, c[0x0][0x10] ;  /* 0x00000400ff111b82 */ /* 0x000e220000000800 */
[----:B------:R-:W-:Y:S02]  /*0880*/  @P1 IMAD.MOV.U32 R5, RZ, RZ, RZ ;  /* 0x000000ffff051224 */ /* 0x000fe400078e00ff */
[----:B------:R-:W-:-:S05]  /*0890*/  @P1 IMAD.MOV.U32 R13, RZ, RZ, RZ ;  /* 0x000000ffff0d1224 */ /* 0x000fca00078e00ff */
[----:B------:R-:W1:Y:S01]  /*08a0*/  @!P1 LDC R11, c[0x0][0xc] ;  /* 0x00000300ff0b9b82 */ /* 0x000e620000000800 */
[----:B0-----:R-:W-:-:S04]  /*08b0*/  @P1 IMAD.WIDE.U32 R16, R17, UR8, R4 ;  /* 0x0000000811101c25 */ /* 0x001fc8000f8e0004 */
[----:B------:R-:W-:Y:S02]  /*08c0*/  @P1 IMAD.IADD R17, R17, 0x1, R13 ;  /* 0x0000000111111824 */ /* 0x000fe400078e020d */
[----:B-1----:R-:W-:-:S04]  /*08d0*/  @!P1 IMAD.WIDE.U32 R8, R4, R11, R8 ;  /* 0x0000000b04089225 */ /* 0x002fc800078e0008 */
[----:B------:R-:W-:Y:S02]  /*08e0*/  @!P1 IMAD.MOV.U32 R16, RZ, RZ, R8 ;  /* 0x000000ffff109224 */ /* 0x000fe400078e0008 */
[----:B------:R-:W-:Y:S01]  /*08f0*/  @!P1 IMAD.MOV.U32 R17, RZ, RZ, R9 ;  /* 0x000000ffff119224 */ /* 0x000fe200078e0009 */
[----:B------:R-:W-:Y:S06]  /*0900*/  @!P2 BRA `(.L_x_5) ;  /* 0x00000000000ca947 */ /* 0x000fec0003800000 */
[----:B------:R-:W-:Y:S01]  /*0910*/  UCGABAR_WAIT ;  /* 0x0000000000007dc7 */ /* 0x000fe20008000000 */
[----:B------:R-:W-:Y:S01]  /*0920*/  CCTL.IVALL ;  /* 0x00000000ff00798f */ /* 0x000fe20002000000 */
[----:B------:R-:W-:Y:S05]  /*0930*/  BRA `(.L_x_6) ;  /* 0x0000000000047947 */ /* 0x000fea0003800000 */
.L_x_5:
[----:B------:R-:W-:Y:S06]  /*0940*/  BAR.SYNC.DEFER_BLOCKING 0x0 ;  /* 0x0000000000007b1d */ /* 0x000fec0000010000 */
.L_x_6:
[----:B------:R-:W-:Y:S05]  /*0950*/  @!P3 BRA `(.L_x_7) ;  /* 0x000000840000b947 */ /* 0x000fea0003800000 */
[----:B------:R-:W-:-:S13]  /*0960*/  ISETP.GT.U32.AND P0, PT, R6, 0x1, PT ;  /* 0x000000010600780c */ /* 0x000fda0003f04070 */
[----:B------:R-:W-:Y:S05]  /*0970*/  @P0 EXIT ;  /* 0x000000000000094d */ /* 0x000fea0003800000 */
[----:B------:R-:W-:Y:S01]  /*0980*/  ULDC.64 UR4, c[0x0][0x650] ;  /* 0x0001940000047ab9 */ /* 0x000fe20000000a00 */
[----:B------:R-:W-:Y:S01]  /*0990*/  PRMT R0, RZ, 0x7610, R0 ;  /* 0x00007610ff007816 */ /* 0x000fe20000000000 */
[----:B------:R-:W-:Y:S01]  /*09a0*/  IMAD.MOV.U32 R154, RZ, RZ, -0x1 ;  /* 0xffffffffff9a7424 */ /* 0x000fe200078e00ff */
[----:B------:R-:W-:Y:S01]  /*09b0*/  ISETP.GE.U32.AND P0, PT, R16, UR4, PT ;  /* 0x0000000410007c0c */ /* 0x000fe2000bf06070 */
[----:B------:R-:W-:Y:S02]  /*09c0*/  IMAD.MOV.U32 R153, RZ, RZ, -0x1 ;  /* 0xffffffffff997424 */ /* 0x000fe400078e00ff */
[----:B------:R-:W-:Y:S01]  /*09d0*/  IMAD.MOV.U32 R22, RZ, RZ, -0x1 ;  /* 0xffffffffff167424 */ /* 0x000fe200078e00ff */
[----:B------:R-:W-:-:S13]  /*09e0*/  ISETP.GE.U32.AND.EX P0, PT, R17, UR5, PT, P0 ;  /* 0x0000000511007c0c */ /* 0x000fda000bf06100 */
[----:B------:R-:W-:Y:S05]  /*09f0*/  @P0 BRA `(.L_x_8) ;  /* 0x00000004002c0947 */ /* 0x000fea0003800000 */
[----:B------:R-:W0:Y:S01]  /*0a00*/  LDC.64 R24, c[0x0][0x628] ;  /* 0x00018a00ff187b82 */ /* 0x000e220000000a00 */
[----:B------:R-:W-:Y:S02]  /*0a10*/  IMAD.MOV.U32 R8, RZ, RZ, R16 ;  /* 0x000000ffff087224 */ /* 0x000fe400078e0010 */
[----:B------:R-:W-:-:S05]  /*0a20*/  IMAD.MOV.U32 R9, RZ, RZ, R17 ;  /* 0x000000ffff097224 */ /* 0x000fca00078e0011 */
[----:B------:R-:W1:Y:S08]  /*0a30*/  LDC R0, c[0x0][0x630] ;  /* 0x00018c00ff007b82 */ /* 0x000e700000000800 */
[----:B------:R-:W2:Y:S01]  /*0a40*/  LDC.64 R26, c[0x0][0x620] ;  /* 0x00018800ff1a7b82 */ /* 0x000ea20000000a00 */
[----:B0-----:R-:W-:-:S04]  /*0a50*/  ISETP.NE.U32.AND P0, PT, R24, RZ, PT ;  /* 0x000000ff1800720c */ /* 0x001fc80003f05070 */
[----:B------:R-:W-:-:S13]  /*0a60*/  ISETP.NE.AND.EX P0, PT, R25, RZ, PT, P0 ;  /* 0x000000ff1900720c */ /* 0x000fda0003f05300 */
[----:B-12---:R-:W-:Y:S05]  /*0a70*/  @!P0 BRA `(.L_x_9) ;  /* 0x0000000000288947 */ /* 0x006fea0003800000 */
[----:B------:R-:W0:Y:S02]  /*0a80*/  LDC R13, c[0x0][0x634] ;  /* 0x00018d00ff0d7b82 */ /* 0x000e240000000800 */
[----:B0-----:R-:W-:-:S05]  /*0a90*/  IADD3 R13, P0, R16, R13, RZ ;  /* 0x0000000d100d7210 */ /* 0x001fca0007f1e0ff */
[----:B------:R-:W-:-:S04]  /*0aa0*/  IMAD.X R15, RZ, RZ, R17, P0 ;  /* 0x000000ffff0f7224 */ /* 0x000fc800000e0611 */
[----:B------:R-:W-:-:S04]  /*0ab0*/  IMAD.WIDE.U32 R8, R15, R24, RZ ;  /* 0x000000180f087225 */ /* 0x000fc800078e00ff */
[----:B------:R-:W-:-:S04]  /*0ac0*/  IMAD.WIDE.U32 R10, P0, R13, R25, R8 ;  /* 0x000000190d0a7225 */ /* 0x000fc80007800008 */
[----:B------:R-:W-:-:S04]  /*0ad0*/  IMAD.WIDE.U32 R8, R13, R24, RZ ;  /* 0x000000180d087225 */ /* 0x000fc800078e00ff */
[----:B------:R-:W-:Y:S01]  /*0ae0*/  IMAD.X R13, RZ, RZ, RZ, P0 ;  /* 0x000000ffff0d7224 */ /* 0x000fe200000e06ff */
[----:B------:R-:W-:Y:S01]  /*0af0*/  IADD3 RZ, P0, R9, R10, RZ ;  /* 0x0000000a09ff7210 */ /* 0x000fe20007f1e0ff */
[----:B------:R-:W-:-:S04]  /*0b00*/  IMAD.MOV.U32 R12, RZ, RZ, R11 ;  /* 0x000000ffff0c7224 */ /* 0x000fc800078e000b */
[----:B------:R-:W-:-:S08]  /*0b10*/  IMAD.WIDE.U32.X R8, R15, R25, R12, P0 ;  /* 0x000000190f087225 */ /* 0x000fd000000e040c */
.L_x_9:
[----:B------:R-:W0:Y:S01]  /*0b20*/  LDC.64 R24, c[0x0][0x640] ;  /* 0x00019000ff187b82 */ /* 0x000e220000000a00 */
[-CC-:B------:R-:W-:Y:S01]  /*0b30*/  SHF.R.U64 R28, R8, R0.reuse, R9.reuse ;  /* 0x00000000081c7219 */ /* 0x180fe20000001209 */
[----:B------:R-:W-:Y:S01]  /*0b40*/  IMAD R30, R7, R21, R4 ;  /* 0x00000015071e7224 */ /* 0x000fe200078e0204 */
[----:B------:R-:W-:Y:S01]  /*0b50*/  SHF.R.U32.HI R0, RZ, R0, R9 ;  /* 0x00000000ff007219 */ /* 0x000fe20000011609 */
[----:B------:R-:W-:Y:S01]  /*0b60*/  IMAD.MOV.U32 R21, RZ, RZ, 0x1 ;  /* 0x00000001ff157424 */ /* 0x000fe200078e00ff */
[----:B------:R-:W-:-:S03]  /*0b70*/  IADD3 R5, P0, RZ, -R28, RZ ;  /* 0x8000001cff057210 */ /* 0x000fc60007f1e0ff */
[----:B------:R-:W1:Y:S02]  /*0b80*/  LDC R6, c[0x0][0x618] ;  /* 0x00018600ff067b82 */ /* 0x000e640000000800 */
[----:B------:R-:W-:-:S04]  /*0b90*/  IMAD.X R9, RZ, RZ, ~R0, P0 ;  /* 0x000000ffff097224 */ /* 0x000fc800000e0e00 */
[-C--:B------:R-:W-:Y:S02]  /*0ba0*/  IMAD R0, R9, R26.reuse, RZ ;  /* 0x0000001a09007224 */ /* 0x080fe400078e02ff */
[----:B------:R-:W2:Y:S01]  /*0bb0*/  LDC R11, c[0x0][0x608] ;  /* 0x00018200ff0b7b82 */ /* 0x000ea20000000800 */
[----:B------:R-:W-:-:S04]  /*0bc0*/  IMAD.WIDE.U32 R8, R5, R26, R16 ;  /* 0x0000001a05087225 */ /* 0x000fc800078e0010 */
[----:B------:R-:W-:-:S03]  /*0bd0*/  IMAD R5, R5, R27, R0 ;  /* 0x0000001b05057224 */ /* 0x000fc600078e0200 */
[----:B------:R-:W3:Y:S01]  /*0be0*/  LDC R12, c[0x0][0x658] ;  /* 0x00019600ff0c7b82 */ /* 0x000ee20000000800 */
[----:B0-----:R-:W-:Y:S01]  /*0bf0*/  ISETP.NE.U32.AND P0, PT, R24, RZ, PT ;  /* 0x000000ff1800720c */ /* 0x001fe20003f05070 */
[----:B------:R-:W-:Y:S02]  /*0c00*/  IMAD.IADD R5, R9, 0x1, R5 ;  /* 0x0000000109057824 */ /* 0x000fe400078e0205 */
[----:B------:R-:W-:Y:S01]  /*0c10*/  IMAD.MOV.U32 R9, RZ, RZ, -0x1 ;  /* 0xffffffffff097424 */ /* 0x000fe200078e00ff */
[----:B------:R-:W-:-:S03]  /*0c20*/  ISETP.NE.AND.EX P0, PT, R25, RZ, PT, P0 ;  /* 0x000000ff1900720c */ /* 0x000fc60003f05300 */
[----:B------:R-:W0:Y:S01]  /*0c30*/  LDC R15, c[0x0][0x600] ;  /* 0x00018000ff0f7b82 */ /* 0x000e220000000800 */
[-CC-:B-1----:R-:W-:Y:S02]  /*0c40*/  SHF.R.U64 R13, R8, R6.reuse, R5.reuse ;  /* 0x00000006080d7219 */ /* 0x182fe40000001205 */
[----:B------:R-:W-:-:S05]  /*0c50*/  SHF.R.U32.HI R0, RZ, R6, R5 ;  /* 0x00000006ff007219 */ /* 0x000fca0000011605 */
[----:B------:R-:W1:Y:S01]  /*0c60*/  LDC R14, c[0x0][0x648] ;  /* 0x00019200ff0e7b82 */ /* 0x000e620000000800 */
[-CC-:B--2---:R-:W-:Y:S02]  /*0c70*/  SHF.R.U64 R27, R13, R11.reuse, R0.reuse ;  /* 0x0000000b0d1b7219 */ /* 0x184fe40000001200 */
[----:B------:R-:W-:-:S05]  /*0c80*/  SHF.R.U32.HI R5, RZ, R11, R0 ;  /* 0x0000000bff057219 */ /* 0x000fca0000011600 */
[----:B------:R-:W2:Y:S01]  /*0c90*/  LDC R20, c[0x0][0x638] ;  /* 0x00018e00ff147b82 */ /* 0x000ea20000000800 */
[-CC-:B---3--:R-:W-:Y:S02]  /*0ca0*/  SHF.R.U64 R26, R27, R12.reuse, R5.reuse ;  /* 0x0000000c1b1a7219 */ /* 0x188fe40000001205 */
[-C--:B------:R-:W-:Y:S02]  /*0cb0*/  SHF.L.U32 R0, R9, R12.reuse, RZ ;  /* 0x0000000c09007219 */ /* 0x080fe400000006ff */
[----:B------:R-:W-:Y:S01]  /*0cc0*/  SHF.R.U32.HI R5, RZ, R12, R5 ;  /* 0x0000000cff057219 */ /* 0x000fe20000011605 */
[----:B------:R-:W-:Y:S01]  /*0cd0*/  IMAD.MOV.U32 R4, RZ, RZ, R26 ;  /* 0x000000ffff047224 */ /* 0x000fe200078e001a */
[----:B------:R-:W-:Y:S01]  /*0ce0*/  LOP3.LUT R10, RZ, R0, RZ, 0x33, !PT ;  /* 0x00000000ff0a7212 */ /* 0x000fe200078e33ff */
[----:B------:R-:W3:Y:S01]  /*0cf0*/  LDC R22, c[0x0][0x610] ;  /* 0x00018400ff167b82 */ /* 0x000ee20000000800 */
[----:B------:R-:W-:Y:S05]  /*0d00*/  @!P0 BRA `(.L_x_10) ;  /* 0x0000000000288947 */ /* 0x000fea0003800000 */
[----:B------:R-:W4:Y:S02]  /*0d10*/  LDC R9, c[0x0][0x64c] ;  /* 0x00019300ff097b82 */ /* 0x000f240000000800 */
[----:B----4-:R-:W-:-:S05]  /*0d20*/  IADD3 R9, P0, R26, R9, RZ ;  /* 0x000000091a097210 */ /* 0x010fca0007f1e0ff */
        /* <DEDUP_REMOVED lines=8> */
.L_x_10:
[----:B-1----:R-:W-:Y:S01]  /*0db0*/  SHF.R.U64 R4, R4, R14, R5 ;  /* 0x0000000e04047219 */ /* 0x002fe20000001205 */
[----:B0-----:R-:W-:Y:S01]  /*0dc0*/  VIADD R6, R15, 0xffffffff ;  /* 0xffffffff0f067836 */ /* 0x001fe20000000000 */
[----:B------:R-:W-:Y:S02]  /*0dd0*/  SHF.L.U32 R0, R21, R12, RZ ;  /* 0x0000000c15007219 */ /* 0x000fe400000006ff */
[----:B------:R-:W-:Y:S01]  /*0de0*/  LOP3.LUT R5, R27, R10, RZ, 0xc0, !PT ;  /* 0x0000000a1b057212 */ /* 0x000fe200078ec0ff */
[----:B------:R-:W-:Y:S01]  /*0df0*/  IMAD.MOV R7, RZ, RZ, -R4 ;  /* 0x000000ffff077224 */ /* 0x000fe200078e0a04 */
[----:B------:R-:W-:Y:S02]  /*0e00*/  SEL R3, R3, R30, !P1 ;  /* 0x0000001e03037207 */ /* 0x000fe40004800000 */
[----:B------:R-:W-:Y:S01]  /*0e10*/  LOP3.LUT R6, R13, R6, RZ, 0xc0, !PT ;  /* 0x000000060d067212 */ /* 0x000fe200078ec0ff */
[----:B------:R-:W-:Y:S02]  /*0e20*/  IMAD R4, R0, R4, R5 ;  /* 0x0000000400047224 */ /* 0x000fe400078e0205 */
[----:B--2---:R-:W-:-:S02]  /*0e30*/  IMAD R0, R7, R20, R26 ;  /* 0x0000001407007224 */ /* 0x004fc400078e021a */
[----:B---3--:R-:W-:Y:S02]  /*0e40*/  IMAD R3, R4, R22, R3 ;  /* 0x0000001604037224 */ /* 0x008fe400078e0203 */
[----:B------:R-:W-:Y:S02]  /*0e50*/  IMAD R154, R0, R15, R6 ;  /* 0x0000000f009a7224 */ /* 0x000fe400078e0206 */
[----:B------:R-:W-:Y:S02]  /*0e60*/  IMAD.MOV.U32 R4, RZ, RZ, 0x1 ;  /* 0x00000001ff047424 */ /* 0x000fe400078e00ff */
[----:B------:R-:W-:Y:S01]  /*0e70*/  IMAD.MOV.U32 R22, RZ, RZ, R28 ;  /* 0x000000ffff167224 */ /* 0x000fe200078e001c */
[----:B------:R-:W-:Y:S02]  /*0e80*/  SEL R153, R154, R3, !P1 ;  /* 0x000000039a997207 */ /* 0x000fe40004800000 */
[----:B------:R-:W-:Y:S02]  /*0e90*/  PRMT R0, R4, 0x7610, R0 ;  /* 0x0000761004007816 */ /* 0x000fe40000000000 */
[----:B------:R-:W-:-:S07]  /*0ea0*/  SEL R154, R3, R154, !P1 ;  /* 0x0000009a039a7207 */ /* 0x000fce0004800000 */
.L_x_8:
[----:B------:R-:W-:-:S08]  /*0eb0*/  NOP ;  /* 0x0000000000007918 */ /* 0x000fd00000000000 */
[----:B------:R-:W0:Y:S02]  /*0ec0*/  USETMAXREG.TRY_ALLOC.CTAPOOL UP0, 0xe8 ;  /* 0x000000e8000079c8 */ /* 0x000e240008000600 */
[----:B0-----:R-:W-:-:S13]  /*0ed0*/  PLOP3.LUT P0, PT, PT, PT, UP0, 0x80, 0x0 ;  /* 0x000000000000781c */ /* 0x001fda0003f0f008 */
[----:B------:R-:W-:Y:S05]  /*0ee0*/  @!P0 BRA `(.L_x_8) ;  /* 0xfffffffc00f08947 */ /* 0x000fea000383ffff */
[----:B------:R-:W-:Y:S01]  /*0ef0*/  ULDC.64 UR4, c[0x0][0x598] ;  /* 0x0001660000047ab9 */ /* 0x000fe20000000a00 */
[----:B------:R-:W-:Y:S01]  /*0f00*/  ULDC.64 UR36, c[0x0][0x208] ;  /* 0x0000820000247ab9 */ /* 0x000fe20000000a00 */
[----:B------:R-:W-:-:S04]  /*0f10*/  ISETP.NE.U32.AND P0, PT, RZ, UR4, PT ;  /* 0x00000004ff007c0c */ /* 0x000fc8000bf05070 */
[----:B------:R-:W-:-:S13]  /*0f20*/  ISETP.NE.AND.EX P0, PT, RZ, UR5, PT, P0 ;  /* 0x00000005ff007c0c */ /* 0x000fda000bf05300 */
[----:B------:R-:W-:Y:S05]  /*0f30*/  @!P0 BRA `(.L_x_11) ;  /* 0x00000000001c8947 */ /* 0x000fea0003800000 */
[----:B------:R-:W0:Y:S02]  /*0f40*/  LDC.64 R4, c[0x0][0x598] ;  /* 0x00016600ff047b82 */ /* 0x000e240000000a00 */
[----:B0-----:R-:W2:Y:S02]  /*0f50*/  LDG.E.64 R4, desc[UR36][R4.64] ;  /* 0x0000002404047981 */ /* 0x001ea4000c1e1b00 */
[----:B--2---:R-:W-:-:S04]  /*0f60*/  ISETP.NE.U32.AND P0, PT, R4, RZ, PT ;  /* 0x000000ff0400720c */ /* 0x004fc80003f05070 */
[----:B------:R-:W-:-:S13]  /*0f70*/  ISETP.NE.AND.EX P0, PT, R5, RZ, PT, P0 ;  /* 0x000000ff0500720c */ /* 0x000fda0003f05300 */
[----:B------:R-:W-:Y:S05]  /*0f80*/  @!P0 BRA `(.L_x_11) ;  /* 0x0000000000088947 */ /* 0x000fea0003800000 */
[----:B------:R0:W5:Y:S01]  /*0f90*/  LD.E R155, desc[UR36][R4.64] ;  /* 0x00000024049b7980 */ /* 0x000162000c101900 */
[----:B------:R-:W-:Y:S05]  /*0fa0*/  BRA `(.L_x_12) ;  /* 0x0000000000247947 */ /* 0x000fea0003800000 */
.L_x_11:
[----:B------:R-:W-:Y:S02]  /*0fb0*/  ULDC.64 UR4, c[0x0][0x588] ;  /* 0x0001620000047ab9 */ /* 0x000fe40000000a00 */
[----:B------:R-:W-:-:S04]  /*0fc0*/  ISETP.NE.U32.AND P0, PT, RZ, UR4, PT ;  /* 0x00000004ff007c0c */ /* 0x000fc8000bf05070 */
[----:B------:R-:W-:-:S13]  /*0fd0*/  ISETP.NE.AND.EX P0, PT, RZ, UR5, PT, P0 ;  /* 0x00000005ff007c0c */ /* 0x000fda000bf05300 */
[----:B------:R-:W-:Y:S05]  /*0fe0*/  @!P0 BRA `(.L_x_13) ;  /* 0x00000000000c8947 */ /* 0x000fea0003800000 */
[----:B------:R-:W0:Y:S02]  /*0ff0*/  LDC.64 R4, c[0x0][0x588] ;  /* 0x00016200ff047b82 */ /* 0x000e240000000a00 */
[----:B0-----:R1:W5:Y:S01]  /*1000*/  LDG.E R155, desc[UR36][R4.64] ;  /* 0x00000024049b7981 */ /* 0x001362000c1e1900 */
[----:B------:R-:W-:Y:S05]  /*1010*/  BRA `(.L_x_12) ;  /* 0x0000000000087947 */ /* 0x000fea0003800000 */
.L_x_13:
[----:B------:R-:W-:Y:S02]  /*1020*/  ULDC UR4, c[0x0][0x580] ;  /* 0x0001600000047ab9 */ /* 0x000fe40000000800 */
[----:B------:R-:W-:-:S07]  /*1030*/  IMAD.U32 R155, RZ, RZ, UR4 ;  /* 0x00000004ff9b7e24 */ /* 0x000fce000f8e00ff */
.L_x_12:
[----:B------:R-:W-:Y:S02]  /*1040*/  ULDC.64 UR4, c[0x0][0x5a0] ;  /* 0x0001680000047ab9 */ /* 0x000fe40000000a00 */
[----:B------:R-:W-:-:S04]  /*1050*/  ISETP.NE.U32.AND P0, PT, RZ, UR4, PT ;  /* 0x00000004ff007c0c */ /* 0x000fc8000bf05070 */
[----:B------:R-:W-:-:S13]  /*1060*/  ISETP.NE.AND.EX P0, PT, RZ, UR5, PT, P0 ;  /* 0x00000005ff007c0c */ /* 0x000fda000bf05300 */
[----:B------:R-:W-:Y:S05]  /*1070*/  @!P0 BRA `(.L_x_14) ;  /* 0x00000000001c8947 */ /* 0x000fea0003800000 */
[----:B01----:R-:W0:Y:S02]  /*1080*/  LDC.64 R4, c[0x0][0x5a0] ;  /* 0x00016800ff047b82 */ /* 0x003e240000000a00 */
[----:B0-----:R-:W2:Y:S02]  /*1090*/  LDG.E.64 R4, desc[UR36][R4.64] ;  /* 0x0000002404047981 */ /* 0x001ea4000c1e1b00 */
[----:B--2---:R-:W-:-:S04]  /*10a0*/  ISETP.NE.U32.AND P0, PT, R4, RZ, PT ;  /* 0x000000ff0400720c */ /* 0x004fc80003f05070 */
[----:B------:R-:W-:-:S13]  /*10b0*/  ISETP.NE.AND.EX P0, PT, R5, RZ, PT, P0 ;  /* 0x000000ff0500720c */ /* 0x000fda0003f05300 */
[----:B------:R-:W-:Y:S05]  /*10c0*/  @!P0 BRA `(.L_x_14) ;  /* 0x0000000000088947 */ /* 0x000fea0003800000 */
[----:B------:R0:W5:Y:S01]  /*10d0*/  LD.E R156, desc[UR36][R4.64] ;  /* 0x00000024049c7980 */ /* 0x000162000c101900 */
[----:B------:R-:W-:Y:S05]  /*10e0*/  BRA `(.L_x_15) ;  /* 0x0000000000247947 */ /* 0x000fea0003800000 */
.L_x_14:
[----:B------:R-:W-:Y:S02]  /*10f0*/  ULDC.64 UR4, c[0x0][0x590] ;  /* 0x0001640000047ab9 */ /* 0x000fe40000000a00 */
[----:B------:R-:W-:-:S04]  /*1100*/  ISETP.NE.U32.AND P0, PT, RZ, UR4, PT ;  /* 0x00000004ff007c0c */ /* 0x000fc8000bf05070 */
[----:B------:R-:W-:-:S13]  /*1110*/  ISETP.NE.AND.EX P0, PT, RZ, UR5, PT, P0 ;  /* 0x00000005ff007c0c */ /* 0x000fda000bf05300 */
[----:B------:R-:W-:Y:S05]  /*1120*/  @!P0 BRA `(.L_x_16) ;  /* 0x00000000000c8947 */ /* 0x000fea0003800000 */
[----:B------:R-:W2:Y:S02]  /*1130*/  LDC.64 R156, c[0x0][0x590] ;  /* 0x00016400ff9c7b82 */ /* 0x000ea40000000a00 */
[----:B--2---:R2:W5:Y:S01]  /*1140*/  LDG.E R156, desc[UR36][R156.64] ;  /* 0x000000249c9c7981 */ /* 0x004562000c1e1900 */
[----:B------:R-:W-:Y:S05]  /*1150*/  BRA `(.L_x_15) ;  /* 0x0000000000087947 */ /* 0x000fea0003800000 */
.L_x_16:
[----:B------:R-:W-:Y:S02]  /*1160*/  ULDC UR4, c[0x0][0x584] ;  /* 0x0001610000047ab9 */ /* 0x000fe40000000800 */
[----:B------:R-:W-:-:S07]  /*1170*/  IMAD.U32 R156, RZ, RZ, UR4 ;  /* 0x00000004ff9c7e24 */ /* 0x000fce000f8e00ff */
.L_x_15:
[----:B------:R-:W-:-:S13]  /*1180*/  LOP3.LUT P0, RZ, R0, 0xff, RZ, 0xc0, !PT ;  /* 0x000000ff00ff7812 */ /* 0x000fda000780c0ff */
[----:B------:R-:W-:Y:S05]  /*1190*/  @!P0 EXIT ;  /* 0x000000000000894d */ /* 0x000fea0003800000 */
[----:B------:R-:W-:Y:S01]  /*11a0*/  ULDC UR4, c[0x0][0x28c] ;  /* 0x0000a30000047ab9 */ /* 0x000fe20000000800 */
[----:B------:R-:W-:Y:S01]  /*11b0*/  UMOV UR38, URZ ;  /* 0x0000003f00267c82 */ /* 0x000fe20008000000 */
[----:B------:R-:W-:Y:S01]  /*11c0*/  UIADD3 UR4, UR4, 0x7f, URZ ;  /* 0x0000007f04047890 */ /* 0x000fe2000fffe03f */
[----:B------:R-:W-:-:S03]  /*11d0*/  UMOV UR39, URZ ;  /* 0x0000003f00277c82 */ /* 0x000fc60008000000 */
[----:B------:R-:W-:-:S04]  /*11e0*/  USHF.R.S32.HI UR5, URZ, 0x1f, UR4 ;  /* 0x0000001f3f057899 */ /* 0x000fc80008011404 */
[----:B------:R-:W-:-:S04]  /*11f0*/  ULEA.HI UR5, UR5, UR4, URZ, 0x7 ;  /* 0x0000000405057291 */ /* 0x000fc8000f8f383f */
[----:B------:R-:W-:-:S12]  /*1200*/  USHF.R.S32.HI UR40, URZ, 0x7, UR5 ;  /* 0x000000073f287899 */ /* 0x000fd80008011405 */
.L_x_294:
[----:B------:R-:W-:Y:S01]  /*1210*/  LOP3.LUT R0, R18, 0x80, RZ, 0xc0, !PT ;  /* 0x0000008012007812 */ /* 0x000fe200078ec0ff */
[----:B------:R-:W3:Y:S01]  /*1220*/  S2UR UR7, SR_CgaCtaId ;  /* 0x00000000000779c3 */ /* 0x000ee20000008800 */
[----:B------:R-:W-:Y:S02]  /*1230*/  UMOV UR6, 0x400 ;  /* 0x0000040000067882 */ /* 0x000fe40000000000 */
[----:B------:R-:W-:-:S06]  /*1240*/  SHF.R.U32.HI R0, RZ, 0x7, R0 ;  /* 0x00000007ff007819 */ /* 0x000fcc0000011600 */
[----:B----4-:R-:W4:Y:S01]  /*1250*/  SHFL.IDX PT, R0, R0, RZ, 0x1f ;  /* 0x00001fff00007589 */ /* 0x010f2200000e0000 */
[----:B---3--:R-:W-:Y:S01]  /*1260*/  ULEA UR6, UR7, UR6, 0x18 ;  /* 0x0000000607067291 */ /* 0x008fe2000f8ec03f */
[----:B----4-:R-:W-:-:S13]  /*1270*/  R2UR UR4, R0 ;  /* 0x00000000000472ca */ /* 0x010fda00000e0000 */
[----:B------:R-:W-:-:S04]  /*1280*/  ULEA.HI UR5, UR4, UR4, URZ, 0x1 ;  /* 0x0000000404057291 */ /* 0x000fc8000f8f083f */
[----:B------:R-:W-:-:S04]  /*1290*/  ULOP3.LUT UR5, UR5, 0x7fffe, URZ, 0xc0, !UPT ;  /* 0x0007fffe05057892 */ /* 0x000fc8000f8ec03f */
[----:B------:R-:W-:-:S03]  /*12a0*/  UIADD3 UR5, UR4, -UR5, URZ ;  /* 0x8000000504057290 */ /* 0x000fc6000fffe03f */
[----:B------:R-:W-:Y:S01]  /*12b0*/  ULDC UR4, c[0x0][0x28c] ;  /* 0x0000a30000047ab9 */ /* 0x000fe20000000800 */
[----:B------:R-:W-:Y:S01]  /*12c0*/  ULEA UR5, UR5, UR6, 0xd ;  /* 0x0000000605057291 */ /* 0x000fe2000f8e683f */
[----:B------:R-:W-:-:S03]  /*12d0*/  ISETP.LT.AND P0, PT, RZ, UR4, PT ;  /* 0x00000004ff007c0c */ /* 0x000fc6000bf01270 */
[----:B------:R-:W-:-:S04]  /*12e0*/  UIADD3 UR5, UR5, 0x100, URZ ;  /* 0x0000010005057890 */ /* 0x000fc8000fffe03f */
[----:B------:R-:W-:-:S04]  /*12f0*/  USHF.R.U32.HI UR5, URZ, 0x4, UR5 ;  /* 0x000000043f057899 */ /* 0x000fc80008011605 */
[----:B------:R-:W-:-:S04]  /*1300*/  ULOP3.LUT UR5, UR5, 0x3fff, URZ, 0xc0, !UPT ;  /* 0x00003fff05057892 */ /* 0x000fc8000f8ec03f */
[----:B------:R-:W-:Y:S01]  /*1310*/  ULOP3.LUT UR41, UR5, 0x10000, URZ, 0xfc, !UPT ;  /* 0x0001000005297892 */ /* 0x000fe2000f8efc3f */
[----:B01----:R-:W-:Y:S11]  /*1320*/  @P0 BRA `(.L_x_17) ;  /* 0x0000000000400947 */ /* 0x003ff60003800000 */
[----:B------:R-:W-:Y:S01]  /*1330*/  MOV R0, 0x0 ;  /* 0x0000000000007802 */ /* 0x000fe20000000f00 */
[----:B------:R-:W-:Y:S01]  /*1340*/  ULDC.64 UR4, c[0x4][0x68] ;  /* 0x01001a0000047ab9 */ /* 0x000fe20000000a00 */
[----:B------:R-:W-:Y:S01]  /*1350*/  ULDC.64 UR6, c[0x4][0x8] ;  /* 0x0100020000067ab9 */ /* 0x000fe20000000a00 */
[----:B01----:R-:W-:Y:S01]  /*1360*/  IMAD.U32 R4, RZ, RZ, UR4 ;  /* 0x00000004ff047e24 */ /* 0x003fe2000f8e00ff */
[----:B------:R0:W1:Y:S01]  /*1370*/  LDC.64 R14, c[0x4][R0] ;  /* 0x01000000000e7b82 */ /* 0x0000620000000a00 */
[----:B------:R-:W-:Y:S01]  /*1380*/  IMAD.U32 R5, RZ, RZ, UR5 ;  /* 0x00000005ff057e24 */ /* 0x000fe2000f8e00ff */
[----:B------:R-:W-:Y:S01]  /*1390*/  ULDC.64 UR4, c[0x4][0x70] ;  /* 0x01001c0000047ab9 */ /* 0x000fe20000000a00 */
[----:B------:R-:W-:Y:S02]  /*13a0*/  IMAD.U32 R10, RZ, RZ, UR6 ;  /* 0x00000006ff0a7e24 */ /* 0x000fe4000f8e00ff */
[----:B------:R-:W-:Y:S02]  /*13b0*/  IMAD.U32 R6, RZ, RZ, UR4 ;  /* 0x00000004ff067e24 */ /* 0x000fe4000f8e00ff */
[----:B------:R-:W-:-:S02]  /*13c0*/  IMAD.U32 R7, RZ, RZ, UR5 ;  /* 0x00000005ff077e24 */ /* 0x000fc4000f8e00ff */
[----:B------:R-:W-:Y:S02]  /*13d0*/  IMAD.U32 R11, RZ, RZ, UR7 ;  /* 0x00000007ff0b7e24 */ /* 0x000fe4000f8e00ff */
[----:B------:R-:W-:Y:S02]  /*13e0*/  IMAD.MOV.U32 R8, RZ, RZ, 0x1e1 ;  /* 0x000001e1ff087424 */ /* 0x000fe400078e00ff */
[----:B------:R-:W-:Y:S02]  /*13f0*/  IMAD.MOV.U32 R12, RZ, RZ, 0x1 ;  /* 0x00000001ff0c7424 */ /* 0x000fe400078e00ff */
[----:B0-----:R-:W-:-:S07]  /*1400*/  IMAD.MOV.U32 R13, RZ, RZ, RZ ;  /* 0x000000ffff0d7224 */ /* 0x001fce00078e00ff */
[----:B------:R-:W-:-:S07]  /*1410*/  LEPC R20, `(.L_x_17) ;  /* 0x000000001014794e */ /* 0x000fce0000000000 */
[----:B-12--5:R-:W-:Y:S05]  /*1420*/  CALL.ABS.NOINC R14 ;  /* 0x000000000e007343 */ /* 0x026fea0003c00000 */
.L_x_17:
[----:B------:R-:W-:-:S04]  /*1430*/  LOP3.LUT R0, R19, 0x1, RZ, 0xfc, !PT ;  /* 0x0000000113007812 */ /* 0x000fc800078efcff */
[----:B------:R-:W-:-:S13]  /*1440*/  ISETP.NE.AND P0, PT, R0, 0x3, PT ;  /* 0x000000030000780c */ /* 0x000fda0003f05270 */
[----:B------:R-:W-:Y:S05]  /*1450*/  @!P0 BRA `(.L_x_18) ;  /* 0x0000000000048947 */ /* 0x000fea0003800000 */
[----:B------:R-:W-:Y:S01]  /*1460*/  BPT.TRAP 0x1 ;  /* 0x000000040000795c */ /* 0x000fe20000300000 */
.L_x_18:
[----:B------:R-:W3:Y:S01]  /*1470*/  S2UR UR5, SR_CgaCtaId ;  /* 0x00000000000579c3 */ /* 0x000ee20000008800 */
[----:B------:R-:W-:Y:S01]  /*1480*/  UMOV UR4, 0x400 ;  /* 0x0000040000047882 */ /* 0x000fe20000000000 */
[----:B------:R-:W-:Y:S02]  /*1490*/  IMAD.U32 R0, RZ, RZ, UR38 ;  /* 0x00000026ff007e24 */ /* 0x000fe4000f8e00ff */
[----:B------:R-:W-:-:S03]  /*14a0*/  IMAD.U32 R3, RZ, RZ, UR39 ;  /* 0x00000027ff037e24 */ /* 0x000fc6000f8e00ff */
[----:B------:R-:W-:Y:S01]  /*14b0*/  SHF.L.U32 R0, R0, 0x1f, RZ ;  /* 0x0000001f00007819 */ /* 0x000fe200000006ff */
[----:B---3--:R-:W-:-:S06]  /*14c0*/  ULEA UR4, UR5, UR4, 0x18 ;  /* 0x0000000405047291 */ /* 0x008fcc000f8ec03f */
[----:B------:R-:W-:-:S04]  /*14d0*/  IMAD.U32 R6, RZ, RZ, UR4 ;  /* 0x00000004ff067e24 */ /* 0x000fc8000f8e00ff */
[----:B------:R-:W-:-:S04]  /*14e0*/  IMAD R3, R3, 0x8, R6 ;  /* 0x0000000803037824 */ /* 0x000fc800078e0206 */
[----:B------:R3:W4:Y:S01]  /*14f0*/  SYNCS.PHASECHK.TRANS64.TRYWAIT P1, [R3+URZ], R0 ;  /* 0x00000000030075a7 */ /* 0x000722000802017f */
[----:B------:R-:W-:Y:S05]  /*1500*/  @!P0 BRA `(.L_x_19) ;  /* 0x0000000000048947 */ /* 0x000fea0003800000 */
[----:B------:R-:W-:Y:S01]  /*1510*/  BPT.TRAP 0x1 ;  /* 0x000000040000795c */ /* 0x000fe20000300000 */
.L_x_19:
[----:B----4-:R-:W-:Y:S05]  /*1520*/  @P1 BRA `(.L_x_20) ;  /* 0x0000000000081947 */ /* 0x010fea0003800000 */
[----:B------:R-:W4:Y:S02]  /*1530*/  SYNCS.PHASECHK.TRANS64.TRYWAIT P1, [R3+URZ], R0 ;  /* 0x00000000030075a7 */ /* 0x000f24000802017f */
[----:B----4-:R-:W-:Y:S05]  /*1540*/  @!P1 BRA `(.L_x_21) ;  /* 0x0000008c00c09947 */ /* 0x010fea0003800000 */
.L_x_20:
[----:B------:R-:W-:-:S04]  /*1550*/  UISETP.LT.AND UP0, UPT, UR40, 0x1, UPT ;  /* 0x000000012800788c */ /* 0x000fc8000bf01270 */
[----:B------:R-:W-:-:S06]  /*1560*/  USEL UR4, UR40, 0x1, UP0 ;  /* 0x0000000128047887 */ /* 0x000fcc0008000000 */
[----:B---34-:R-:W-:Y:S01]  /*1570*/  IMAD.U32 R0, RZ, RZ, UR4 ;  /* 0x00000004ff007e24 */ /* 0x018fe2000f8e00ff */
[----:B------:R-:W-:Y:S05]  /*1580*/  WARPSYNC.ALL ;  /* 0x0000000000007948 */ /* 0x000fea0003800000 */
[----:B------:R-:W-:-:S04]  /*1590*/  IADD3 R0, -R0, UR40, RZ ;  /* 0x0000002800007c10 */ /* 0x000fc8000fffe1ff */
[----:B------:R-:W-:Y:S02]  /*15a0*/  ISETP.GE.AND P1, PT, R0, 0x1, PT ;  /* 0x000000010000780c */ /* 0x000fe40003f26270 */
[----:B------:R-:W-:Y:S01]  /*15b0*/  R2UR UR4, R6 ;  /* 0x00000000060472ca */ /* 0x000fe200000e0000 */
[----:B------:R-:W-:Y:S01]  /*15c0*/  ULEA UR5, UR39, UR41, 0xb ;  /* 0x0000002927057291 */ /* 0x000fe2000f8e583f */
[----:B------:R-:W-:Y:S01]  /*15d0*/  WARPGROUP.ARRIVE ;  /* 0x00000000000079c5 */ /* 0x000fe20000000000 */
[----:B------:R-:W-:Y:S01]  /*15e0*/  UMOV UR9, 0x40000040 ;  /* 0x4000004000097882 */ /* 0x000fe20000000000 */
[----:B------:R-:W-:-:S04]  /*15f0*/  UMOV UR11, 0x40000040 ;  /* 0x40000040000b7882 */ /* 0x000fc80000000000 */
[----:B------:R-:W-:-:S05]  /*1600*/  UMOV UR8, UR5 ;  /* 0x0000000500087c82 */ /* 0x000fca0008000000 */
[----:B------:R-:W-:-:S04]  /*1610*/  UIADD3 UR4, UR4, 0x20100, URZ ;  /* 0x0002010004047890 */ /* 0x000fc8000fffe03f */
[----:B------:R-:W-:-:S04]  /*1620*/  USHF.R.U32.HI UR4, URZ, 0x4, UR4 ;  /* 0x000000043f047899 */ /* 0x000fc80008011604 */
[----:B------:R-:W-:-:S04]  /*1630*/  ULOP3.LUT UR4, UR4, 0x3fff, URZ, 0xc0, !UPT ;  /* 0x00003fff04047892 */ /* 0x000fc8000f8ec03f */
[----:B------:R-:W-:-:S04]  /*1640*/  ULOP3.LUT UR4, UR4, 0x10000, URZ, 0xfc, !UPT ;  /* 0x0001000004047892 */ /* 0x000fc8000f8efc3f */
[----:B------:R-:W-:-:S07]  /*1650*/  ULEA UR6, UR39, UR4, 0xa ;  /* 0x0000000427067291 */ /* 0x000fce000f8e503f */
[----:B------:R-:W-:Y:S02]  /*1660*/  UMOV UR10, UR6 ;  /* 0x00000006000a7c82 */ /* 0x000fe40008000000 */
[----:B------:R-:W-:Y:S01]  /*1670*/  IGMMA.64x128x32.S8.S8 R88, gdesc[UR8], RZ, !UPT, gsb0 ;  /* 0x03600000085879f1 */ /* 0x000fe2000c0410ff */
[----:B------:R-:W-:Y:S01]  /*1680*/  UIADD3 UR8, UR5, 0x400, URZ ;  /* 0x0000040005087890 */ /* 0x000fe2000fffe03f */
[----:B------:R-:W-:Y:S01]  /*1690*/  UMOV UR9, 0x40000040 ;  /* 0x4000004000097882 */ /* 0x000fe20000000000 */
[----:B------:R-:W-:Y:S02]  /*16a0*/  WARPGROUP.DEPBAR.LE gsb0, 0x0 ;  /* 0x00008000000079c5 */ /* 0x000fe40000010000 */
[----:B------:R-:W-:-:S06]  /*16b0*/  WARPGROUP.ARRIVE ;  /* 0x00000000000079c5 */ /* 0x000fcc0000000000 */
[----:B------:R-:W-:Y:S01]  /*16c0*/  IGMMA.64x128x32.S8.S8 R24, gdesc[UR8], RZ, !UPT, gsb0 ;  /* 0x03600000081879f1 */ /* 0x000fe2000c0410ff */
[----:B------:R-:W-:Y:S02]  /*16d0*/  UIADD3 UR8, UR5, 0x2, URZ ;  /* 0x0000000205087890 */ /* 0x000fe4000fffe03f */
[----:B------:R-:W-:Y:S01]  /*16e0*/  UIADD3 UR10, UR6, 0x2, URZ ;  /* 0x00000002060a7890 */ /* 0x000fe2000fffe03f */
[----:B------:R-:W-:Y:S01]  /*16f0*/  UMOV UR9, 0x40000040 ;  /* 0x4000004000097882 */ /* 0x000fe20000000000 */
[----:B------:R-:W-:Y:S01]  /*1700*/  UMOV UR11, 0x40000040 ;  /* 0x40000040000b7882 */ /* 0x000fe20000000000 */
[----:B------:R-:W-:Y:S02]  /*1710*/  WARPGROUP.DEPBAR.LE gsb0, 0x0 ;  /* 0x00008000000079c5 */ /* 0x000fe40000010000 */
[----:B------:R-:W-:-:S06]  /*1720*/  WARPGROUP.ARRIVE ;  /* 0x00000000000079c5 */ /* 0x000fcc0000000000 */
[----:B------:R-:W-:Y:S01]  /*1730*/  IGMMA.64x128x32.S8.S8 R88, gdesc[UR8], R88, gsb0 ;  /* 0x03600000085879f1 */ /* 0x000fe20008041058 */
[----:B------:R-:W-:Y:S01]  /*1740*/  UIADD3 UR8, UR5, 0x402, URZ ;  /* 0x0000040205087890 */ /* 0x000fe2000fffe03f */
[----:B------:R-:W-:Y:S01]  /*1750*/  UMOV UR9, 0x40000040 ;  /* 0x4000004000097882 */ /* 0x000fe20000000000 */
[----:B------:R-:W-:Y:S02]  /*1760*/  WARPGROUP.DEPBAR.LE gsb0, 0x0 ;  /* 0x00008000000079c5 */ /* 0x000fe40000010000 */
[----:B------:R-:W-:-:S06]  /*1770*/  WARPGROUP.ARRIVE ;  /* 0x00000000000079c5 */ /* 0x000fcc0000000000 */
[----:B------:R-:W-:Y:S01]  /*1780*/  IGMMA.64x128x32.S8.S8 R24, gdesc[UR8], R24, gsb0 ;  /* 0x03600000081879f1 */ /* 0x000fe20008041018 */
        /* <DEDUP_REMOVED lines=23> */
[----:B------:R-:W-:Y:S03]  /*1900*/  IGMMA.64x128x32.S8.S8 R24, gdesc[UR8], R24, gsb0 ;  /* 0x03600000081879f1 */ /* 0x000fe60008041018 */
[----:B------:R-:W-:Y:S02]  /*1910*/  WARPGROUP.DEPBAR.LE gsb0, 0x0 ;  /* 0x00008000000079c5 */ /* 0x000fe40000010000 */
[----:B------:R-:W-:Y:S05]  /*1920*/  @!P1 BRA `(.L_x_22) ;  /* 0x0000000400749947 */ /* 0x000fea0003800000 */
[----:B------:R-:W-:Y:S02]  /*1930*/  UIADD3 UR5, UR39, 0x1, URZ ;  /* 0x0000000127057890 */ /* 0x000fe4000fffe03f */
[----:B------:R-:W-:Y:S02]  /*1940*/  IMAD.U32 R3, RZ, RZ, UR39 ;  /* 0x00000027ff037e24 */ /* 0x000fe4000f8e00ff */
[----:B------:R-:W-:-:S04]  /*1950*/  UISETP.NE.AND UP0, UPT, UR5, 0x4, UPT ;  /* 0x000000040500788c */ /* 0x000fc8000bf05270 */
[----:B------:R-:W-:Y:S02]  /*1960*/  USEL UR6, URZ, 0x1, UP0 ;  /* 0x000000013f067887 */ /* 0x000fe40008000000 */
[----:B------:R-:W-:Y:S02]  /*1970*/  USEL UR5, UR5, URZ, UP0 ;  /* 0x0000003f05057287 */ /* 0x000fe40008000000 */
[----:B------:R-:W-:-:S06]  /*1980*/  ULOP3.LUT UR6, UR38, UR6, URZ, 0x3c, !UPT ;  /* 0x0000000626067292 */ /* 0x000fcc000f8e3c3f */
[----:B------:R-:W-:-:S07]  /*1990*/  IMAD.U32 R7, RZ, RZ, UR6 ;  /* 0x00000006ff077e24 */ /* 0x000fce000f8e00ff */
.L_x_29:
[----:B------:R-:W-:Y:S05]  /*19a0*/  @!P0 BRA `(.L_x_23) ;  /* 0x0000000000048947 */ /* 0x000fea0003800000 */
[----:B------:R-:W-:Y:S01]  /*19b0*/  BPT.TRAP 0x1 ;  /* 0x000000040000795c */ /* 0x000fe20000300000 */
.L_x_23:
[----:B------:R-:W3:Y:S01]  /*19c0*/  S2UR UR7, SR_CgaCtaId ;  /* 0x00000000000779c3 */ /* 0x000ee20000008800 */
[----:B------:R-:W-:Y:S01]  /*19d0*/  UMOV UR6, 0x400 ;  /* 0x0000040000067882 */ /* 0x000fe20000000000 */
[----:B01----:R-:W-:Y:S01]  /*19e0*/  IMAD.U32 R5, RZ, RZ, UR5 ;  /* 0x00000005ff057e24 */ /* 0x003fe2000f8e00ff */
[----:B------:R-:W-:Y:S01]  /*19f0*/  SHF.L.U32 R4, R7, 0x1f, RZ ;  /* 0x0000001f07047819 */ /* 0x000fe200000006ff */
[----:B---3--:R-:W-:-:S06]  /*1a00*/  ULEA UR6, UR7, UR6, 0x18 ;  /* 0x0000000607067291 */ /* 0x008fcc000f8ec03f */
[----:B------:R-:W-:-:S04]  /*1a10*/  IMAD.U32 R6, RZ, RZ, UR6 ;  /* 0x00000006ff067e24 */ /* 0x000fc8000f8e00ff */
[----:B------:R-:W-:-:S04]  /*1a20*/  IMAD R5, R5, 0x8, R6 ;  /* 0x0000000805057824 */ /* 0x000fc800078e0206 */
[----:B------:R0:W1:Y:S01]  /*1a30*/  SYNCS.PHASECHK.TRANS64.TRYWAIT P1, [R5+URZ], R4 ;  /* 0x00000004050075a7 */ /* 0x000062000802017f */
[----:B------:R-:W-:Y:S05]  /*1a40*/  @!P0 BRA `(.L_x_24) ;  /* 0x0000000000048947 */ /* 0x000fea0003800000 */
[----:B------:R-:W-:Y:S01]  /*1a50*/  BPT.TRAP 0x1 ;  /* 0x000000040000795c */ /* 0x000fe20000300000 */
.L_x_24:
[----:B-1----:R-:W-:Y:S05]  /*1a60*/  @P1 BRA `(.L_x_25) ;  /* 0x0000000000081947 */ /* 0x002fea0003800000 */
[----:B------:R-:W1:Y:S02]  /*1a70*/  SYNCS.PHASECHK.TRANS64.TRYWAIT P1, [R5+URZ], R4 ;  /* 0x00000004050075a7 */ /* 0x000e64000802017f */
[----:B-1----:R-:W-:Y:S05]  /*1a80*/  @!P1 BRA `(.L_x_26) ;  /* 0x0000008800849947 */ /* 0x002fea0003800000 */
.L_x_25:
[----:B------:R-:W-:Y:S01]  /*1a90*/  ULEA UR6, UR5, UR41, 0xb ;  /* 0x0000002905067291 */ /* 0x000fe2000f8e583f */
[----:B------:R-:W-:Y:S01]  /*1aa0*/  WARPGROUP.ARRIVE ;  /* 0x00000000000079c5 */ /* 0x000fe20000000000 */
[----:B------:R-:W-:Y:S01]  /*1ab0*/  ULEA UR7, UR5, UR4, 0xa ;  /* 0x0000000405077291 */ /* 0x000fe2000f8e503f */
[----:B------:R-:W-:Y:S01]  /*1ac0*/  UMOV UR9, 0x40000040 ;  /* 0x4000004000097882 */ /* 0x000fe20000000000 */
[----:B------:R-:W-:-:S03]  /*1ad0*/  UMOV UR11, 0x40000040 ;  /* 0x40000040000b7882 */ /* 0x000fc60000000000 */
[----:B------:R-:W-:Y:S02]  /*1ae0*/  UMOV UR8, UR6 ;  /* 0x0000000600087c82 */ /* 0x000fe40008000000 */
[----:B------:R-:W-:Y:S02]  /*1af0*/  UMOV UR10, UR7 ;  /* 0x00000007000a7c82 */ /* 0x000fe40008000000 */
        /* <DEDUP_REMOVED lines=44> */
[----:B------:R-:W-:Y:S01]  /*1dc0*/  BPT.TRAP 0x1 ;  /* 0x000000040000795c */ /* 0x000fe20000300000 */
.L_x_27:
[----:B------:R-:W-:-:S13]  /*1dd0*/  ISETP.NE.AND P1, PT, R23, RZ, PT ;  /* 0x000000ff1700720c */ /* 0x000fda0003f25270 */
[----:B01----:R-:W-:-:S04]  /*1de0*/  @P1 IMAD R4, R3, 0x8, R6 ;  /* 0x0000000803041824 */ /* 0x003fc800078e0206 */
[----:B------:R-:W-:-:S05]  /*1df0*/  @P1 VIADD R5, R4, 0x20 ;  /* 0x0000002004051836 */ /* 0x000fca0000000000 */
[----:B------:R-:W-:-:S04]  /*1e00*/  @P1 PRMT R5, R152, 0x654, R5 ;  /* 0x0000065498051816 */ /* 0x000fc80000000005 */
[----:B------:R0:W-:Y:S01]  /*1e10*/  @P1 SYNCS.ARRIVE.TRANS64.RED.A1T0 RZ, [R5+URZ], RZ ;  /* 0x000000ff05ff19a7 */ /* 0x0001e2000810043f */
[----:B------:R-:W-:-:S13]  /*1e20*/  ISETP.GT.U32.AND P1, PT, R19, 0x1, PT ;  /* 0x000000011300780c */ /* 0x000fda0003f24070 */
[----:B0-----:R-:W-:Y:S05]  /*1e30*/  @P1 BRA `(.L_x_28) ;  /* 0x0000000000041947 */ /* 0x001fea0003800000 */
[----:B------:R-:W-:Y:S01]  /*1e40*/  BPT.TRAP 0x1 ;  /* 0x000000040000795c */ /* 0x000fe20000300000 */
.L_x_28:
[----:B------:R-:W-:Y:S01]  /*1e50*/  UIADD3 UR5, UR5, 0x1, URZ ;  /* 0x0000000105057890 */ /* 0x000fe2000fffe03f */
[C---:B------:R-:W-:Y:S01]  /*1e60*/  ISETP.GT.AND P2, PT, R0.reuse, 0x1, PT ;  /* 0x000000010000780c */ /* 0x040fe20003f44270 */
[----:B------:R-:W-:Y:S02]  /*1e70*/  VIADD R3, R3, 0x1 ;  /* 0x0000000103037836 */ /* 0x000fe40000000000 */
[----:B------:R-:W-:Y:S01]  /*1e80*/  UISETP.NE.AND UP0, UPT, UR5, 0x4, UPT ;  /* 0x000000040500788c */ /* 0x000fe2000bf05270 */
[----:B------:R-:W-:Y:S02]  /*1e90*/  VIADD R0, R0, 0xffffffff ;  /* 0xffffffff00007836 */ /* 0x000fe40000000000 */
[C---:B------:R-:W-:Y:S01]  /*1ea0*/  ISETP.NE.AND P1, PT, R3.reuse, 0x4, PT ;  /* 0x000000040300780c */ /* 0x040fe20003f25270 */
[----:B------:R-:W-:Y:S02]  /*1eb0*/  USEL UR6, URZ, 0x1, UP0 ;  /* 0x000000013f067887 */ /* 0x000fe40008000000 */
[----:B------:R-:W-:Y:S01]  /*1ec0*/  USEL UR5, UR5, URZ, UP0 ;  /* 0x0000003f05057287 */ /* 0x000fe20008000000 */
[----:B------:R-:W-:-:S03]  /*1ed0*/  SEL R3, R3, RZ, P1 ;  /* 0x000000ff03037207 */ /* 0x000fc60000800000 */
[----:B------:R-:W-:Y:S01]  /*1ee0*/  LOP3.LUT R7, R7, UR6, RZ, 0x3c, !PT ;  /* 0x0000000607077c12 */ /* 0x000fe2000f8e3cff */
[----:B------:R-:W-:Y:S07]  /*1ef0*/  @P2 BRA `(.L_x_29) ;  /* 0xfffffff800a82947 */ /* 0x000fee000383ffff */
.L_x_22:
[----:B------:R-:W3:Y:S02]  /*1f00*/  LDC R0, c[0x0][0x28c] ;  /* 0x0000a300ff007b82 */ /* 0x000ee40000000800 */
[----:B---3--:R-:W-:-:S13]  /*1f10*/  ISETP.GE.AND P1, PT, R0, 0x1, PT ;  /* 0x000000010000780c */ /* 0x008fda0003f26270 */
[----:B------:R-:W-:Y:S05]  /*1f20*/  @!P1 BRA `(.L_x_30) ;  /* 0x0000000000409947 */ /* 0x000fea0003800000 */
[----:B------:R-:W-:Y:S05]  /*1f30*/  @!P0 BRA `(.L_x_31) ;  /* 0x0000000000048947 */ /* 0x000fea0003800000 */
[----:B------:R-:W-:Y:S01]  /*1f40*/  BPT.TRAP 0x1 ;  /* 0x000000040000795c */ /* 0x000fe20000300000 */
.L_x_31:
[----:B------:R-:W-:Y:S01]  /*1f50*/  ISETP.NE.AND P0, PT, R23, RZ, PT ;  /* 0x000000ff1700720c */ /* 0x000fe20003f05270 */
[----:B------:R-:W-:-:S12]  /*1f60*/  UISETP.LT.AND UP1, UPT, UR40, 0x1, UPT ;  /* 0x000000012800788c */ /* 0x000fd8000bf21270 */
[----:B------:R-:W-:-:S05]  /*1f70*/  VOTEU.ANY UP0, P0 ;  /* 0x00000000003f7886 */ /* 0x000fca0000000100 */
[----:B------:R-:W-:-:S04]  /*1f80*/  @UP0 USEL UR4, UR40, 0x1, UP1 ;  /* 0x0000000128040887 */ /* 0x000fc80008800000 */
[----:B------:R-:W-:-:S06]  /*1f90*/  @UP0 UIADD3 UR4, UR39, UR40, -UR4 ;  /* 0x0000002827040290 */ /* 0x000fcc000fffe804 */
[----:B------:R-:W-:-:S04]  /*1fa0*/  IMAD.U32 R0, RZ, RZ, UR4 ;  /* 0x00000004ff007e24 */ /* 0x000fc8000f8e00ff */
[----:B------:R-:W-:-:S05]  /*1fb0*/  @P0 IMAD.SHL.U32 R0, R0, 0x8, RZ ;  /* 0x0000000800000824 */ /* 0x000fca00078e00ff */
[----:B------:R-:W-:-:S04]  /*1fc0*/  @P0 LOP3.LUT R0, R0, 0x18, RZ, 0xc0, !PT ;  /* 0x0000001800000812 */ /* 0x000fc800078ec0ff */
[----:B------:R-:W-:-:S04]  /*1fd0*/  @P0 IADD3 R3, R6, 0x20, R0 ;  /* 0x0000002006030810 */ /* 0x000fc80007ffe000 */
[----:B------:R-:W-:-:S04]  /*1fe0*/  @P0 PRMT R3, R152, 0x654, R3 ;  /* 0x0000065498030816 */ /* 0x000fc80000000003 */
[----:B------:R3:W-:Y:S01]  /*1ff0*/  @P0 SYNCS.ARRIVE.TRANS64.RED.A1T0 RZ, [R3+URZ], RZ ;  /* 0x000000ff03ff09a7 */ /* 0x0007e2000810043f */
[----:B------:R-:W-:-:S13]  /*2000*/  ISETP.GT.U32.AND P0, PT, R19, 0x1, PT ;  /* 0x000000011300780c */ /* 0x000fda0003f04070 */
[----:B---3--:R-:W-:Y:S05]  /*2010*/  @P0 BRA `(.L_x_30) ;  /* 0x0000000000040947 */ /* 0x008fea0003800000 */
[----:B------:R-:W-:Y:S01]  /*2020*/  BPT.TRAP 0x1 ;  /* 0x000000040000795c */ /* 0x000fe20000300000 */
.L_x_30:
[----:B------:R-:W3:Y:S01]  /*2030*/  LDC R6, c[0x0][0x288] ;  /* 0x0000a200ff067b82 */ /* 0x000ee20000000800 */
[--C-:B------:R-:W-:Y:S01]  /*2040*/  SHF.R.U32.HI R0, RZ, 0x2, R18.reuse ;  /* 0x00000002ff007819 */ /* 0x100fe20000011612 */
[----:B------:R-:W-:Y:S01]  /*2050*/  UIADD3 UR39, UR40, UR39, URZ ;  /* 0x0000002728277290 */ /* 0x000fe2000fffe03f */
[----:B01----:R-:W-:Y:S01]  /*2060*/  SHF.R.U32.HI R5, RZ, 0x7, R18 ;  /* 0x00000007ff057819 */ /* 0x003fe20000011612 */
[----:B------:R-:W-:Y:S01]  /*2070*/  IMAD.SHL.U32 R9, R153, 0x80, RZ ;  /* 0x0000008099097824 */ /* 0x000fe200078e00ff */
[----:B------:R-:W-:Y:S01]  /*2080*/  LOP3.LUT R3, R0, 0x7, RZ, 0xc0, !PT ;  /* 0x0000000700037812 */ /* 0x000fe200078ec0ff */
[----:B------:R-:W-:Y:S01]  /*2090*/  USHF.R.U32.HI UR4, URZ, 0x2, UR39 ;  /* 0x000000023f047899 */ /* 0x000fe20008011627 */
[----:B------:R-:W-:Y:S01]  /*20a0*/  LOP3.LUT R4, R18, 0x60, RZ, 0xc0, !PT ;  /* 0x0000006012047812 */ /* 0x000fe200078ec0ff */
[----:B------:R-:W-:Y:S01]  /*20b0*/  IMAD.SHL.U32 R11, R154, 0x100, RZ ;  /* 0x000001009a0b7824 */ /* 0x000fe200078e00ff */
[----:B------:R-:W-:Y:S01]  /*20c0*/  LOP3.LUT R0, R5, 0x1, RZ, 0xc0, !PT ;  /* 0x0000000105007812 */ /* 0x000fe200078ec0ff */
[----:B------:R-:W-:Y:S01]  /*20d0*/  ULOP3.LUT UR4, UR4, 0x1, URZ, 0xc0, !UPT ;  /* 0x0000000104047892 */ /* 0x000fe2000f8ec03f */
[----:B------:R-:W-:Y:S01]  /*20e0*/  SHF.R.U32.HI R8, RZ, 0x1, R4 ;  /* 0x00000001ff087819 */ /* 0x000fe20000011604 */
[----:B------:R-:W-:Y:S01]  /*20f0*/  IMAD.SHL.U32 R14, R18, 0x2, RZ ;  /* 0x00000002120e7824 */ /* 0x000fe200078e00ff */
[----:B------:R-:W-:Y:S01]  /*2100*/  ULDC UR8, c[0x0][0x284] ;  /* 0x0000a10000087ab9 */ /* 0x000fe20000000800 */
[----:B------:R-:W-:Y:S01]  /*2110*/  IMAD.SHL.U32 R4, R0, 0x40, RZ ;  /* 0x0000004000047824 */ /* 0x000fe200078e00ff */
[----:B------:R-:W-:Y:S01]  /*2120*/  UISETP.GT.U32.AND UP1, UPT, UR39, 0x3, UPT ;  /* 0x000000032700788c */ /* 0x000fe2000bf24070 */
[--C-:B------:R-:W-:Y:S01]  /*2130*/  IADD3 R5, RZ, -R8, -R3.reuse ;  /* 0x80000008ff057210 */ /* 0x100fe20007ffe803 */
[----:B------:R-:W-:Y:S01]  /*2140*/  UISETP.NE.U32.AND UP0, UPT, UR4, 0x1, UPT ;  /* 0x000000010400788c */ /* 0x000fe2000bf05070 */
[----:B------:R-:W-:Y:S01]  /*2150*/  SHF.R.S32.HI R162, RZ, 0x1f, R22 ;  /* 0x0000001fffa27819 */ /* 0x000fe20000011416 */
[----:B------:R-:W-:Y:S01]  /*2160*/  ULDC.64 UR6, c[0x0][0x5d0] ;  /* 0x0001740000067ab9 */ /* 0x000fe20000000a00 */
[----:B------:R-:W-:Y:S01]  /*2170*/  LOP3.LUT R3, R4, 0x40, R3, 0xe2, !PT ;  /* 0x0000004004037812 */ /* 0x000fe200078ee203 */
[----:B------:R-:W-:Y:S01]  /*2180*/  UISETP.LT.U32.AND UP1, UPT, UR40, 0x4, UP1 ;  /* 0x000000042800788c */ /* 0x000fe20008f21070 */
[C---:B------:R-:W-:Y:S01]  /*2190*/  LOP3.LUT R14, R9.reuse, 0x6, R14, 0xf8, !PT ;  /* 0x00000006090e7812 */ /* 0x040fe200078ef80e */
[----:B------:R-:W-:Y:S01]  /*21a0*/  UISETP.GT.U32.AND UP0, UPT, UR40, 0x3, !UP0 ;  /* 0x000000032800788c */ /* 0x000fe2000c704070 */
[----:B---3--:R-:W-:Y:S01]  /*21b0*/  ISETP.GE.AND P0, PT, R9, R6, PT ;  /* 0x000000060900720c */ /* 0x008fe20003f06270 */
[----:B------:R-:W-:Y:S01]  /*21c0*/  IMAD R7, R162, UR6, RZ ;  /* 0x00000006a2077c24 */ /* 0x000fe2000f8e02ff */
[----:B------:R-:W-:Y:S01]  /*21d0*/  LOP3.LUT R4, R18, 0x3, RZ, 0xc0, !PT ;  /* 0x0000000312047812 */ /* 0x000fe200078ec0ff */
[----:B------:R-:W-:Y:S01]  /*21e0*/  IMAD R0, R0, -0x40, R5 ;  /* 0xffffffc000007824 */ /* 0x000fe200078e0205 */
[C---:B------:R-:W-:Y:S01]  /*21f0*/  ISETP.GE.OR P0, PT, R11.reuse, UR8, P0 ;  /* 0x000000080b007c0c */ /* 0x040fe20008706670 */
[----:B------:R-:W-:Y:S01]  /*2200*/  USEL UR5, URZ, 0x1, !UP1 ;  /* 0x000000013f057887 */ /* 0x000fe2000c800000 */
[----:B------:R-:W-:Y:S01]  /*2210*/  SHF.R.S32.HI R15, RZ, 0x1f, R14 ;  /* 0x0000001fff0f7819 */ /* 0x000fe2000001140e */
[----:B------:R-:W-:Y:S01]  /*2220*/  IMAD R10, R4, -0x2, R6 ;  /* 0xfffffffe040a7824 */ /* 0x000fe200078e0206 */
[----:B------:R-:W-:Y:S01]  /*2230*/  USEL UR4, URZ, 0x1, !UP0 ;  /* 0x000000013f047887 */ /* 0x000fe2000c000000 */
[----:B------:R-:W-:Y:S01]  /*2240*/  IMAD.WIDE R4, R154, 0x100, RZ ;  /* 0x000001009a047825 */ /* 0x000fe200078e02ff */
[----:B------:R-:W-:Y:S01]  /*2250*/  ULOP3.LUT UR39, UR39, 0x3, URZ, 0xc0, !UPT ;  /* 0x0000000327277892 */ /* 0x000fe2000f8ec03f */
[----:B------:R-:W-:Y:S01]  /*2260*/  IADD3 R0, -R11, UR8, R0 ;  /* 0x000000080b007c10 */ /* 0x000fe2000fffe100 */
[----:B------:R-:W-:Y:S01]  /*2270*/  ULOP3.LUT UR38, UR4, UR38, UR5, 0x96, !UPT ;  /* 0x0000002604267292 */ /* 0x000fe2000f8e9605 */
[----:B------:R-:W-:Y:S01]  /*2280*/  IMAD R13, R22, UR7, R7 ;  /* 0x00000007160d7c24 */ /* 0x000fe2000f8e0207 */
[----:B------:R-:W-:Y:S01]  /*2290*/  LOP3.LUT R153, R4, R3, R8, 0xfe, !PT ;  /* 0x0000000304997212 */ /* 0x000fe200078efe08 */
[----:B------:R-:W-:-:S04]  /*22a0*/  IMAD.WIDE.U32 R6, R22, UR6, R14 ;  /* 0x0000000616067c25 */ /* 0x000fc8000f8e000e */
[----:B------:R-:W-:Y:S02]  /*22b0*/  IMAD.IADD R7, R7, 0x1, R13 ;  /* 0x0000000107077824 */ /* 0x000fe400078e020d */
[----:B------:R-:W-:Y:S02]  /*22c0*/  IMAD.IADD R3, R10, 0x1, -R9 ;  /* 0x000000010a037824 */ /* 0x000fe400078e0a09 */
[----:B------:R-:W-:Y:S01]  /*22d0*/  IMAD.MOV.U32 R154, RZ, RZ, -0x1 ;  /* 0xffffffffff9a7424 */ /* 0x000fe200078e00ff */
[----:B------:R-:W-:Y:S06]  /*22e0*/  @P0 BRA `(.L_x_32) ;  /* 0x0000006000f40947 */ /* 0x000fec0003800000 */
[----:B------:R-:W0:Y:S01]  /*22f0*/  LDC.64 R20, c[0x0][0x5c8] ;  /* 0x00017200ff147b82 */ /* 0x000e220000000a00 */
[----:B------:R-:W-:Y:S01]  /*2300*/  ULDC.64 UR4, c[0x0][0x5c0] ;  /* 0x0001700000047ab9 */ /* 0x000fe20000000a00 */
[----:B------:R-:W-:Y:S01]  /*2310*/  BSSY B0, `(.L_x_32) ;  /* 0x000063a000007945 */ /* 0x000fe20003800000 */
[-C--:B0-----:R-:W-:Y:S01]  /*2320*/  IMAD R8, R5, R20.reuse, RZ ;  /* 0x0000001405087224 */ /* 0x081fe200078e02ff */
[----:B------:R-:W-:Y:S01]  /*2330*/  SHF.L.U64.HI R13, R20, 0x3, R21 ;  /* 0x00000003140d7819 */ /* 0x000fe20000010215 */
[----:B------:R-:W-:-:S04]  /*2340*/  IMAD.WIDE.U32 R6, R153, R20, R6 ;  /* 0x0000001499067225 */ /* 0x000fc800078e0006 */
[----:B------:R-:W-:Y:S01]  /*2350*/  IMAD R9, R153, R21, R8 ;  /* 0x0000001599097224 */ /* 0x000fe200078e0208 */
[----:B------:R-:W-:Y:S01]  /*2360*/  IADD3 R160, P0, R6, UR4, RZ ;  /* 0x0000000406a07c10 */ /* 0x000fe2000ff1e0ff */
[C---:B------:R-:W-:Y:S02]  /*2370*/  IMAD.SHL.U32 R11, R20.reuse, 0x8, RZ ;  /* 0x00000008140b7824 */ /* 0x040fe400078e00ff */
[----:B------:R-:W-:Y:S01]  /*2380*/  IMAD.IADD R9, R7, 0x1, R9 ;  /* 0x0000000107097824 */ /* 0x000fe200078e0209 */
[-C--:B------:R-:W-:Y:S02]  /*2390*/  LEA R6, P2, R20, R160.reuse, 0x7 ;  /* 0x000000a014067211 */ /* 0x080fe400078438ff */
[----:B------:R-:W-:Y:S02]  /*23a0*/  IADD3 R8, P1, R11, R160, RZ ;  /* 0x000000a00b087210 */ /* 0x000fe40007f3e0ff */
[----:B------:R-:W-:Y:S02]  /*23b0*/  IADD3.X R161, R9, UR5, RZ, P0, !PT ;  /* 0x0000000509a17c10 */ /* 0x000fe400087fe4ff */
[----:B-----5:R-:W-:-:S02]  /*23c0*/  ISETP.NE.AND P0, PT, R156, RZ, PT ;  /* 0x000000ff9c00720c */ /* 0x020fc40003f05270 */
[----:B------:R-:W-:Y:S01]  /*23d0*/  LEA.HI.X R7, R20, R161, R21, 0x7, P2 ;  /* 0x000000a114077211 */ /* 0x000fe200010f3c15 */
[----:B------:R-:W-:Y:S01]  /*23e0*/  IMAD.X R9, R13, 0x1, R161, P1 ;  /* 0x000000010d097824 */ /* 0x000fe200008e06a1 */
[----:B------:R-:W-:-:S05]  /*23f0*/  IADD3 R10, P2, R11, R6, RZ ;  /* 0x000000060b0a7210 */ /* 0x000fca0007f5e0ff */
[----:B------:R-:W-:-:S04]  /*2400*/  IMAD.X R11, R13, 0x1, R7, P2 ;  /* 0x000000010d0b7824 */ /* 0x000fc800010e0607 */
[----:B------:R-:W-:Y:S05]  /*2410*/  @!P0 BRA `(.L_x_33) ;  /* 0x0000004800948947 */ /* 0x000fea0003800000 */
[----:B------:R-:W0:Y:S01]  /*2420*/  LDC.64 R158, c[0x0][0x5b0] ;  /* 0x00016c00ff9e7b82 */ /* 0x000e220000000a00 */
[----:B------:R-:W-:Y:S01]  /*2430*/  ULDC.64 UR4, c[0x0][0x5b8] ;  /* 0x00016e0000047ab9 */ /* 0x000fe20000000a00 */
[----:B------:R-:W-:Y:S01]  /*2440*/  ISETP.GE.AND P0, PT, R0, 0x1, PT ;  /* 0x000000010000780c */ /* 0x000fe20003f06270 */
[----:B------:R-:W-:Y:S01]  /*2450*/  IMAD R21, R162, UR4, RZ ;  /* 0x00000004a2157c24 */ /* 0x000fe2000f8e02ff */
[----:B------:R-:W-:Y:S01]  /*2460*/  BSSY B1, `(.L_x_34) ;  /* 0x0000010000017945 */ /* 0x000fe20003800000 */
[C---:B------:R-:W-:Y:S01]  /*2470*/  IMAD.WIDE.U32 R14, R22.reuse, UR4, R14 ;  /* 0x00000004160e7c25 */ /* 0x040fe2000f8e000e */
[----:B------:R-:W-:Y:S02]  /*2480*/  ISETP.LT.OR P3, PT, R3, 0x1, !P0 ;  /* 0x000000010300780c */ /* 0x000fe40004761670 */
[----:B------:R-:W1:Y:S01]  /*2490*/  LDC.64 R12, c[0x0][0x5a8] ;  /* 0x00016a00ff0c7b82 */ /* 0x000e620000000a00 */
[----:B------:R-:W-:Y:S02]  /*24a0*/  IMAD R21, R22, UR5, R21 ;  /* 0x0000000516157c24 */ /* 0x000fe4000f8e0215 */
[----:B------:R-:W-:-:S02]  /*24b0*/  IMAD.MOV.U32 R20, RZ, RZ, R14 ;  /* 0x000000ffff147224 */ /* 0x000fc400078e000e */
[----:B------:R-:W-:Y:S02]  /*24c0*/  IMAD.IADD R21, R15, 0x1, R21 ;  /* 0x000000010f157824 */ /* 0x000fe400078e0215 */
[-C--:B0-----:R-:W-:Y:S01]  /*24d0*/  IMAD R22, R5, R158.reuse, RZ ;  /* 0x0000009e05167224 */ /* 0x081fe200078e02ff */
[----:B------:R-:W-:Y:S01]  /*24e0*/  SHF.L.U64.HI R165, R158, 0x3, R159 ;  /* 0x000000039ea57819 */ /* 0x000fe2000001029f */
[----:B------:R-:W-:-:S04]  /*24f0*/  IMAD.WIDE.U32 R162, R153, R158, R20 ;  /* 0x0000009e99a27225 */ /* 0x000fc800078e0014 */
[----:B------:R-:W-:Y:S01]  /*2500*/  IMAD R171, R153, R159, R22 ;  /* 0x0000009f99ab7224 */ /* 0x000fe200078e0216 */
[----:B-1----:R-:W-:Y:S01]  /*2510*/  IADD3 R162, P1, R162, R12, RZ ;  /* 0x0000000ca2a27210 */ /* 0x002fe20007f3e0ff */
[----:B------:R-:W-:-:S03]  /*2520*/  IMAD.SHL.U32 R164, R158, 0x8, RZ ;  /* 0x000000089ea47824 */ /* 0x000fc600078e00ff */
[----:B------:R-:W-:Y:S01]  /*2530*/  IADD3.X R163, R13, R163, R171, P1, !PT ;  /* 0x000000a30da37210 */ /* 0x000fe20000ffe4ab */
[----:B------:R-:W-:Y:S08]  /*2540*/  @P3 BRA `(.L_x_35) ;  /* 0x0000000000043947 */ /* 0x000ff00003800000 */
[----:B--2---:R0:W5:Y:S02]  /*2550*/  LDG.E.U8 R157, desc[UR36][R162.64] ;  /* 0x00000024a29d7981 */ /* 0x004164000c1e1100 */
.L_x_35:
[----:B------:R-:W-:Y:S05]  /*2560*/  BSYNC B1 ;  /* 0x0000000000017941 */ /* 0x000fea0003800000 */
.L_x_34:
[----:B-----5:R-:W-:Y:S01]  /*2570*/  LOP3.LUT R22, R157, 0xffff, RZ, 0xc0, !PT ;  /* 0x0000ffff9d167812 */ /* 0x020fe200078ec0ff */
[----:B------:R-:W-:Y:S01]  /*2580*/  IMAD.WIDE.U32 R166, R153, R158, R164 ;  /* 0x0000009e99a67225 */ /* 0x000fe200078e00a4 */
[----:B------:R-:W-:Y:S01]  /*2590*/  ISETP.LT.OR P4, PT, R3, 0x2, !P0 ;  /* 0x000000020300780c */ /* 0x000fe20004781670 */
[----:B------:R-:W-:Y:S01]  /*25a0*/  BSSY B1, `(.L_x_36) ;  /* 0x000000e000017945 */ /* 0x000fe20003800000 */
[----:B------:R-:W-:Y:S01]  /*25b0*/  PRMT R169, R22, 0x8880, RZ ;  /* 0x0000888016a97816 */ /* 0x000fe200000000ff */
[----:B------:R-:W-:Y:S01]  /*25c0*/  IMAD.IADD R167, R171, 0x1, R167 ;  /* 0x00000001aba77824 */ /* 0x000fe200078e02a7 */
[----:B------:R-:W-:Y:S02]  /*25d0*/  IADD3 R166, P2, P5, R14, R12, R166 ;  /* 0x0000000c0ea67210 */ /* 0x000fe40007d5e0a6 */
[----:B------:R-:W-:Y:S01]  /*25e0*/  ISETP.GE.AND P1, PT, R0, 0x9, PT ;  /* 0x000000090000780c */ /* 0x000fe20003f26270 */
[----:B------:R-:W-:Y:S01]  /*25f0*/  IMAD R22, R169, R156, RZ ;  /* 0x0000009ca9167224 */ /* 0x000fe200078e02ff */
[----:B------:R-:W-:-:S02]  /*2600*/  IADD3.X R167, R21, R13, R167, P2, P5 ;  /* 0x0000000d15a77210 */ /* 0x000fc400017ea4a7 */
[----:B------:R-:W-:Y:S01]  /*2610*/  ISETP.LT.OR P2, PT, R3, 0x1, !P1 ;  /* 0x000000010300780c */ /* 0x000fe20004f41670 */
[----:B------:R-:W-:-:S05]  /*2620*/  @!P3 IMAD R169, R88, R155, R22 ;  /* 0x0000009b58a9b224 */ /* 0x000fca00078e0216 */
[----:B------:R1:W-:Y:S01]  /*2630*/  @!P3 STG.E.U8 desc[UR36][R160.64], R169 ;  /* 0x000000a9a000b986 */ /* 0x0003e2000c101124 */
[----:B------:R-:W-:Y:S06]  /*2640*/  @P4 BRA `(.L_x_37) ;  /* 0x00000000000c4947 */ /* 0x000fec0003800000 */
[----:B--2---:R-:W1:Y:S02]  /*2650*/  LDG.E.U8 R157, desc[UR36][R162.64+0x1] ;  /* 0x00000124a29d7981 */ /* 0x004e64000c1e1100 */
[----:B-1----:R-:W-:-:S05]  /*2660*/  PRMT R169, R157, 0x8880, RZ ;  /* 0x000088809da97816 */ /* 0x002fca00000000ff */
[----:B------:R-:W-:-:S07]  /*2670*/  IMAD R22, R169, R156, RZ ;  /* 0x0000009ca9167224 */ /* 0x000fce00078e02ff */
.L_x_37:
[----:B------:R-:W-:Y:S05]  /*2680*/  BSYNC B1 ;  /* 0x0000000000017941 */ /* 0x000fea0003800000 */
.L_x_36:
[----:B------:R-:W-:Y:S01]  /*2690*/  @!P4 IMAD R89, R89, R155, R22 ;  /* 0x0000009b5959c224 */ /* 0x000fe200078e0216 */
[----:B------:R-:W-:Y:S04]  /*26a0*/  BSSY B1, `(.L_x_38) ;  /* 0x0000006000017945 */ /* 0x000fe80003800000 */
[----:B------:R3:W-:Y:S01]  /*26b0*/  @!P4 STG.E.U8 desc[UR36][R160.64+0x1], R89 ;  /* 0x00000159a000c986 */ /* 0x0007e2000c101124 */
[----:B------:R-:W-:Y:S05]  /*26c0*/  @P2 BRA `(.L_x_39) ;  /* 0x00000000000c2947 */ /* 0x000fea0003800000 */
[----:B--2---:R-:W3:Y:S02]  /*26d0*/  LDG.E.U8 R157, desc[UR36][R166.64] ;  /* 0x00000024a69d7981 */ /* 0x004ee4000c1e1100 */
[----:B---3--:R-:W-:-:S05]  /*26e0*/  PRMT R89, R157, 0x8880, RZ ;  /* 0x000088809d597816 */ /* 0x008fca00000000ff */
[----:B------:R-:W-:-:S07]  /*26f0*/  IMAD R22, R89, R156, RZ ;  /* 0x0000009c59167224 */ /* 0x000fce00078e02ff */
.L_x_39:
[----:B------:R-:W-:Y:S05]  /*2700*/  BSYNC B1 ;  /* 0x0000000000017941 */ /* 0x000fea0003800000 */
.L_x_38:
[C---:B------:R-:W-:Y:S01]  /*2710*/  ISETP.LT.OR P4, PT, R3.reuse, 0x2, !P1 ;  /* 0x000000020300780c */ /* 0x040fe20004f81670 */
[----:B---3--:R-:W-:Y:S01]  /*2720*/  @!P2 IMAD R89, R90, R155, R22 ;  /* 0x0000009b5a59a224 */ /* 0x008fe200078e0216 */
[----:B------:R-:W-:Y:S01]  /*2730*/  BSSY B1, `(.L_x_40) ;  /* 0x0000009000017945 */ /* 0x000fe20003800000 */
[C---:B------:R-:W-:Y:S02]  /*2740*/  ISETP.LT.OR P3, PT, R3.reuse, 0x9, !P0 ;  /* 0x000000090300780c */ /* 0x040fe40004761670 */
[C---:B------:R-:W-:Y:S01]  /*2750*/  ISETP.LT.OR P5, PT, R3.reuse, 0xa, !P0 ;  /* 0x0000000a0300780c */ /* 0x040fe200047a1670 */
[----:B------:R3:W-:Y:S01]  /*2760*/  @!P2 STG.E.U8 desc[UR36][R8.64], R89 ;  /* 0x000000590800a986 */ /* 0x0007e2000c101124 */
[----:B------:R-:W-:-:S06]  /*2770*/  ISETP.LT.OR P2, PT, R3, 0x9, !P1 ;  /* 0x000000090300780c */ /* 0x000fcc0004f41670 */
[----:B------:R-:W-:Y:S07]  /*2780*/  @P4 BRA `(.L_x_41) ;  /* 0x00000000000c4947 */ /* 0x000fee0003800000 */
[----:B--2---:R-:W3:Y:S02]  /*2790*/  LDG.E.U8 R157, desc[UR36][R166.64+0x1] ;  /* 0x00000124a69d7981 */ /* 0x004ee4000c1e1100 */
[----:B---3--:R-:W-:-:S05]  /*27a0*/  PRMT R89, R157, 0x8880, RZ ;  /* 0x000088809d597816 */ /* 0x008fca00000000ff */
[----:B------:R-:W-:-:S07]  /*27b0*/  IMAD R22, R89, R156, RZ ;  /* 0x0000009c59167224 */ /* 0x000fce00078e02ff */
.L_x_41:
[----:B------:R-:W-:Y:S05]  /*27c0*/  BSYNC B1 ;  /* 0x0000000000017941 */ /* 0x000fea0003800000 */
.L_x_40:
[----:B------:R-:W-:Y:S01]  /*27d0*/  @!P4 IMAD R91, R91, R155, R22 ;  /* 0x0000009b5b5bc224 */ /* 0x000fe200078e0216 */
[----:B------:R-:W-:Y:S04]  /*27e0*/  BSSY B1, `(.L_x_42) ;  /* 0x0000006000017945 */ /* 0x000fe80003800000 */
[----:B------:R4:W-:Y:S01]  /*27f0*/  @!P4 STG.E.U8 desc[UR36][R8.64+0x1], R91 ;  /* 0x0000015b0800c986 */ /* 0x0009e2000c101124 */
[----:B------:R-:W-:Y:S05]  /*2800*/  @P3 BRA `(.L_x_43) ;  /* 0x00000000000c3947 */ /* 0x000fea0003800000 */
[----:B--2---:R-:W3:Y:S02]  /*2810*/  LDG.E.U8 R157, desc[UR36][R162.64+0x8] ;  /* 0x00000824a29d7981 */ /* 0x004ee4000c1e1100 */
[----:B---3--:R-:W-:-:S05]  /*2820*/  PRMT R89, R157, 0x8880, RZ ;  /* 0x000088809d597816 */ /* 0x008fca00000000ff */
[----:B------:R-:W-:-:S07]  /*2830*/  IMAD R22, R89, R156, RZ ;  /* 0x0000009c59167224 */ /* 0x000fce00078e02ff */
.L_x_43:
[----:B------:R-:W-:Y:S05]  /*2840*/  BSYNC B1 ;  /* 0x0000000000017941 */ /* 0x000fea0003800000 */
.L_x_42:
[----:B---3--:R-:W-:Y:S01]  /*2850*/  @!P3 IMAD R89, R92, R155, R22 ;  /* 0x0000009b5c59b224 */ /* 0x008fe200078e0216 */
[----:B------:R-:W-:Y:S04]  /*2860*/  BSSY B1, `(.L_x_44) ;  /* 0x0000006000017945 */ /* 0x000fe80003800000 */
[----:B------:R3:W-:Y:S01]  /*2870*/  @!P3 STG.E.U8 desc[UR36][R160.64+0x8], R89 ;  /* 0x00000859a000b986 */ /* 0x0007e2000c101124 */
[----:B------:R-:W-:Y:S05]  /*2880*/  @P5 BRA `(.L_x_45) ;  /* 0x00000000000c5947 */ /* 0x000fea0003800000 */
[----:B--2---:R-:W3:Y:S02]  /*2890*/  LDG.E.U8 R157, desc[UR36][R162.64+0x9] ;  /* 0x00000924a29d7981 */ /* 0x004ee4000c1e1100 */
[----:B---3--:R-:W-:-:S05]  /*28a0*/  PRMT R89, R157, 0x8880, RZ ;  /* 0x000088809d597816 */ /* 0x008fca00000000ff */
[----:B------:R-:W-:-:S07]  /*28b0*/  IMAD R22, R89, R156, RZ ;  /* 0x0000009c59167224 */ /* 0x000fce00078e02ff */
.L_x_45:
[----:B------:R-:W-:Y:S05]  /*28c0*/  BSYNC B1 ;  /* 0x0000000000017941 */ /* 0x000fea0003800000 */
.L_x_44:
[----:B------:R-:W-:Y:S01]  /*28d0*/  @!P5 IMAD R93, R93, R155, R22 ;  /* 0x0000009b5d5dd224 */ /* 0x000fe200078e0216 */
[----:B------:R-:W-:Y:S04]  /*28e0*/  BSSY B1, `(.L_x_46) ;  /* 0x0000006000017945 */ /* 0x000fe80003800000 */
[----:B------:R0:W-:Y:S01]  /*28f0*/  @!P5 STG.E.U8 desc[UR36][R160.64+0x9], R93 ;  /* 0x0000095da000d986 */ /* 0x0001e2000c101124 */
[----:B------:R-:W-:Y:S05]  /*2900*/  @P2 BRA `(.L_x_47) ;  /* 0x00000000000c2947 */ /* 0x000fea0003800000 */
[----:B--2---:R-:W3:Y:S02]  /*2910*/  LDG.E.U8 R157, desc[UR36][R166.64+0x8] ;  /* 0x00000824a69d7981 */ /* 0x004ee4000c1e1100 */
[----:B---3--:R-:W-:-:S05]  /*2920*/  PRMT R89, R157, 0x8880, RZ ;  /* 0x000088809d597816 */ /* 0x008fca00000000ff */
[----:B------:R-:W-:-:S07]  /*2930*/  IMAD R22, R89, R156, RZ ;  /* 0x0000009c59167224 */ /* 0x000fce00078e02ff */
.L_x_47:
[----:B------:R-:W-:Y:S05]  /*2940*/  BSYNC B1 ;  /* 0x0000000000017941 */ /* 0x000fea0003800000 */
.L_x_46:
        /* <DEDUP_REMOVED lines=11> */
.L_x_49:
[----:B------:R-:W-:Y:S05]  /*2a00*/  BSYNC B1 ;  /* 0x0000000000017941 */ /* 0x000fea0003800000 */
.L_x_48:
[----:B------:R-:W-:Y:S01]  /*2a10*/  @!P4 IMAD R95, R95, R155, R22 ;  /* 0x0000009b5f5fc224 */ /* 0x000fe200078e0216 */
[----:B------:R-:W-:Y:S04]  /*2a20*/  BSSY B1, `(.L_x_50) ;  /* 0x0000006000017945 */ /* 0x000fe80003800000 */
[----:B------:R0:W-:Y:S01]  /*2a30*/  @!P4 STG.E.U8 desc[UR36][R8.64+0x9], R95 ;  /* 0x0000095f0800c986 */ /* 0x0001e2000c101124 */
[----:B------:R-:W-:Y:S05]  /*2a40*/  @P3 BRA `(.L_x_51) ;  /* 0x00000000000c3947 */ /* 0x000fea0003800000 */
[----:B--2---:R-:W3:Y:S02]  /*2a50*/  LDG.E.U8 R157, desc[UR36][R162.64+0x10] ;  /* 0x00001024a29d7981 */ /* 0x004ee4000c1e1100 */
[----:B---3--:R-:W-:-:S05]  /*2a60*/  PRMT R89, R157, 0x8880, RZ ;  /* 0x000088809d597816 */ /* 0x008fca00000000ff */
[----:B------:R-:W-:-:S07]  /*2a70*/  IMAD R22, R89, R156, RZ ;  /* 0x0000009c59167224 */ /* 0x000fce00078e02ff */
.L_x_51:
[----:B------:R-:W-:Y:S05]  /*2a80*/  BSYNC B1 ;  /* 0x0000000000017941 */ /* 0x000fea0003800000 */
.L_x_50:
[----:B---3--:R-:W-:Y:S01]  /*2a90*/  @!P3 IMAD R89, R96, R155, R22 ;  /* 0x0000009b6059b224 */ /* 0x008fe200078e0216 */
[----:B------:R-:W-:Y:S04]  /*2aa0*/  BSSY B1, `(.L_x_52) ;  /* 0x0000006000017945 */ /* 0x000fe80003800000 */
[----:B------:R3:W-:Y:S01]  /*2ab0*/  @!P3 STG.E.U8 desc[UR36][R160.64+0x10], R89 ;  /* 0x00001059a000b986 */ /* 0x0007e2000c101124 */
[----:B------:R-:W-:Y:S05]  /*2ac0*/  @P5 BRA `(.L_x_53) ;  /* 0x00000000000c5947 */ /* 0x000fea0003800000 */
[----:B--2---:R-:W3:Y:S02]  /*2ad0*/  LDG.E.U8 R157, desc[UR36][R162.64+0x11] ;  /* 0x00001124a29d7981 */ /* 0x004ee4000c1e1100 */
[----:B---3--:R-:W-:-:S05]  /*2ae0*/  PRMT R89, R157, 0x8880, RZ ;  /* 0x000088809d597816 */ /* 0x008fca00000000ff */
[----:B------:R-:W-:-:S07]  /*2af0*/  IMAD R22, R89, R156, RZ ;  /* 0x0000009c59167224 */ /* 0x000fce00078e02ff */
.L_x_53:
[----:B------:R-:W-:Y:S05]  /*2b00*/  BSYNC B1 ;  /* 0x0000000000017941 */ /* 0x000fea0003800000 */
.L_x_52:
[----:B------:R-:W-:Y:S01]  /*2b10*/  @!P5 IMAD R97, R97, R155, R22 ;  /* 0x0000009b6161d224 */ /* 0x000fe200078e0216 */
[----:B------:R-:W-:Y:S04]  /*2b20*/  BSSY B1, `(.L_x_54) ;  /* 0x0000006000017945 */ /* 0x000fe80003800000 */
[----:B------:R0:W-:Y:S01]  /*2b30*/  @!P5 STG.E.U8 desc[UR36][R160.64+0x11], R97 ;  /* 0x00001161a000d986 */ /* 0x0001e2000c101124 */
[----:B------:R-:W-:Y:S05]  /*2b40*/  @P2 BRA `(.L_x_55) ;  /* 0x00000000000c2947 */ /* 0x000fea0003800000 */
[----:B--2---:R-:W3:Y:S02]  /*2b50*/  LDG.E.U8 R157, desc[UR36][R166.64+0x10] ;  /* 0x00001024a69d7981 */ /* 0x004ee4000c1e1100 */
[----:B---3--:R-:W-:-:S05]  /*2b60*/  PRMT R89, R157, 0x8880, RZ ;  /* 0x000088809d597816 */ /* 0x008fca00000000ff */
[----:B------:R-:W-:-:S07]  /*2b70*/  IMAD R22, R89, R156, RZ ;  /* 0x0000009c59167224 */ /* 0x000fce00078e02ff */
.L_x_55:
[----:B------:R-:W-:Y:S05]  /*2b80*/  BSYNC B1 ;  /* 0x0000000000017941 */ /* 0x000fea0003800000 */
.L_x_54:
        /* <DEDUP_REMOVED lines=11> */
.L_x_57:
[----:B------:R-:W-:Y:S05]  /*2c40*/  BSYNC B1 ;  /* 0x0000000000017941 */ /* 0x000fea0003800000 */
.L_x_56:
[----:B------:R-:W-:Y:S01]  /*2c50*/  @!P4 IMAD R99, R99, R155, R22 ;  /* 0x0000009b6363c224 */ /* 0x000fe200078e0216 */
[----:B------:R-:W-:Y:S04]  /*2c60*/  BSSY B1, `(.L_x_58) ;  /* 0x0000006000017945 */ /* 0x000fe80003800000 */
[----:B------:R0:W-:Y:S01]  /*2c70*/  @!P4 STG.E.U8 desc[UR36][R8.64+0x11], R99 ;  /* 0x000011630800c986 */ /* 0x0001e2000c101124 */
[----:B------:R-:W-:Y:S05]  /*2c80*/  @P3 BRA `(.L_x_59) ;  /* 0x00000000000c3947 */ /* 0x000fea0003800000 */
[----:B--2---:R-:W3:Y:S02]  /*2c90*/  LDG.E.U8 R157, desc[UR36][R162.64+0x18] ;  /* 0x00001824a29d7981 */ /* 0x004ee4000c1e1100 */
[----:B---3--:R-:W-:-:S05]  /*2ca0*/  PRMT R89, R157, 0x8880, RZ ;  /* 0x000088809d597816 */ /* 0x008fca00000000ff */
[----:B------:R-:W-:-:S07]  /*2cb0*/  IMAD R22, R89, R156, RZ ;  /* 0x0000009c59167224 */ /* 0x000fce00078e02ff */
.L_x_59:
[----:B------:R-:W-:Y:S05]  /*2cc0*/  BSYNC B1 ;  /* 0x0000000000017941 */ /* 0x000fea0003800000 */
.L_x_58:
[----:B---3--:R-:W-:Y:S01]  /*2cd0*/  @!P3 IMAD R89, R100, R155, R22 ;  /* 0x0000009b6459b224 */ /* 0x008fe200078e0216 */
[----:B------:R-:W-:Y:S04]  /*2ce0*/  BSSY B1, `(.L_x_60) ;  /* 0x0000006000017945 */ /* 0x000fe80003800000 */
[----:B------:R3:W-:Y:S01]  /*2cf0*/  @!P3 STG.E.U8 desc[UR36][R160.64+0x18], R89 ;  /* 0x00001859a000b986 */ /* 0x0007e2000c101124 */
[----:B------:R-:W-:Y:S05]  /*2d00*/  @P5 BRA `(.L_x_61) ;  /* 0x00000000000c5947 */ /* 0x000fea0003800000 */
[----:B--2---:R-:W3:Y:S02]  /*2d10*/  LDG.E.U8 R157, desc[UR36][R162.64+0x19] ;  /* 0x00001924a29d7981 */ /* 0x004ee4000c1e1100 */
[----:B---3--:R-:W-:-:S05]  /*2d20*/  PRMT R89, R157, 0x8880, RZ ;  /* 0x000088809d597816 */ /* 0x008fca00000000ff */
[----:B------:R-:W-:-:S07]  /*2d30*/  IMAD R22, R89, R156, RZ ;  /* 0x0000009c59167224 */ /* 0x000fce00078e02ff */
.L_x_61:
[----:B------:R-:W-:Y:S05]  /*2d40*/  BSYNC B1 ;  /* 0x0000000000017941 */ /* 0x000fea0003800000 */
.L_x_60:
[----:B------:R-:W-:Y:S01]  /*2d50*/  @!P5 IMAD R101, R101, R155, R22 ;  /* 0x0000009b6565d224 */ /* 0x000fe200078e0216 */
[----:B------:R-:W-:Y:S04]  /*2d60*/  BSSY B1, `(.L_x_62) ;  /* 0x0000006000017945 */ /* 0x000fe80003800000 */
[----:B------:R0:W-:Y:S01]  /*2d70*/  @!P5 STG.E.U8 desc[UR36][R160.64+0x19], R101 ;  /* 0x00001965a000d986 */ /* 0x0001e2000c101124 */
[----:B------:R-:W-:Y:S05]  /*2d80*/  @P2 BRA `(.L_x_63) ;  /* 0x00000000000c2947 */ /* 0x000fea0003800000 */
[----:B--2---:R-:W3:Y:S02]  /*2d90*/  LDG.E.U8 R157, desc[UR36][R166.64+0x18] ;  /* 0x00001824a69d7981 */ /* 0x004ee4000c1e1100 */
[----:B---3--:R-:W-:-:S05]  /*2da0*/  PRMT R89, R157, 0x8880, RZ ;  /* 0x000088809d597816 */ /* 0x008fca00000000ff */
[----:B------:R-:W-:-:S07]  /*2db0*/  IMAD R22, R89, R156, RZ ;  /* 0x0000009c59167224 */ /* 0x000fce00078e02ff */
.L_x_63:
[----:B------:R-:W-:Y:S05]  /*2dc0*/  BSYNC B1 ;  /* 0x0000000000017941 */ /* 0x000fea0003800000 */
.L_x_62:
        /* <DEDUP_REMOVED lines=11> */
.L_x_65:
[----:B------:R-:W-:Y:S05]  /*2e80*/  BSYNC B1 ;  /* 0x0000000000017941 */ /* 0x000fea0003800000 */
.L_x_64:
[----:B------:R-:W-:Y:S01]  /*2e90*/  @!P4 IMAD R103, R103, R155, R22 ;  /* 0x0000009b6767c224 */ /* 0x000fe200078e0216 */
[----:B------:R-:W-:Y:S04]  /*2ea0*/  BSSY B1, `(.L_x_66) ;  /* 0x0000006000017945 */ /* 0x000fe80003800000 */
[----:B------:R0:W-:Y:S01]  /*2eb0*/  @!P4 STG.E.U8 desc[UR36][R8.64+0x19], R103 ;  /* 0x000019670800c986 */ /* 0x0001e2000c101124 */
[----:B------:R-:W-:Y:S05]  /*2ec0*/  @P3 BRA `(.L_x_67) ;  /* 0x00000000000c3947 */ /* 0x000fea0003800000 */
[----:B--2---:R-:W3:Y:S02]  /*2ed0*/  LDG.E.U8 R157, desc[UR36][R162.64+0x20] ;  /* 0x00002024a29d7981 */ /* 0x004ee4000c1e1100 */
[----:B---3--:R-:W-:-:S05]  /*2ee0*/  PRMT R89, R157, 0x8880, RZ ;  /* 0x000088809d597816 */ /* 0x008fca00000000ff */
[----:B------:R-:W-:-:S07]  /*2ef0*/  IMAD R22, R89, R156, RZ ;  /* 0x0000009c59167224 */ /* 0x000fce00078e02ff */
.L_x_67:
[----:B------:R-:W-:Y:S05]  /*2f00*/  BSYNC B1 ;  /* 0x0000000000017941 */ /* 0x000fea0003800000 */
.L_x_66:
[----:B---3--:R-:W-:Y:S01]  /*2f10*/  @!P3 IMAD R89, R104, R155, R22 ;  /* 0x0000009b6859b224 */ /* 0x008fe200078e0216 */
[----:B------:R-:W-:Y:S04]  /*2f20*/  BSSY B1, `(.L_x_68) ;  /* 0x0000006000017945 */ /* 0x000fe80003800000 */
[----:B------:R3:W-:Y:S01]  /*2f30*/  @!P3 STG.E.U8 desc[UR36][R160.64+0x20], R89 ;  /* 0x00002059a000b986 */ /* 0x0007e2000c101124 */
[----:B------:R-:W-:Y:S05]  /*2f40*/  @P5 BRA `(.L_x_69) ;  /* 0x00000000000c5947 */ /* 0x000fea0003800000 */
[----:B--2---:R-:W3:Y:S02]  /*2f50*/  LDG.E.U8 R157, desc[UR36][R162.64+0x21] ;  /* 0x00002124a29d7981 */ /* 0x004ee4000c1e1100 */
[----:B---3--:R-:W-:-:S05]  /*2f60*/  PRMT R89, R157, 0x8880, RZ ;  /* 0x000088809d597816 */ /* 0x008fca00000000ff */
[----:B------:R-:W-:-:S07]  /*2f70*/  IMAD R22, R89, R156, RZ ;  /* 0x0000009c59167224 */ /* 0x000fce00078e02ff */
.L_x_69:
[----:B------:R-:W-:Y:S05]  /*2f80*/  BSYNC B1 ;  /* 0x0000000000017941 */ /* 0x000fea0003800000 */
.L_x_68:
[----:B------:R-:W-:Y:S01]  /*2f90*/  @!P5 IMAD R105, R105, R155, R22 ;  /* 0x0000009b6969d224 */ /* 0x000fe200078e0216 */
[----:B------:R-:W-:Y:S04]  /*2fa0*/  BSSY B1, `(.L_x_70) ;  /* 0x0000006000017945 */ /* 0x000fe80003800000 */
[----:B------:R0:W-:Y:S01]  /*2fb0*/  @!P5 STG.E.U8 desc[UR36][R160.64+0x21], R105 ;  /* 0x00002169a000d986 */ /* 0x0001e2000c101124 */
[----:B------:R-:W-:Y:S05]  /*2fc0*/  @P2 BRA `(.L_x_71) ;  /* 0x00000000000c2947 */ /* 0x000fea0003800000 */
[----:B--2---:R-:W3:Y:S02]  /*2fd0*/  LDG.E.U8 R157, desc[UR36][R166.64+0x20] ;  /* 0x00002024a69d7981 */ /* 0x004ee4000c1e1100 */
[----:B---3--:R-:W-:-:S05]  /*2fe0*/  PRMT R89, R157, 0x8880, RZ ;  /* 0x000088809d597816 */ /* 0x008fca00000000ff */
[----:B------:R-:W-:-:S07]  /*2ff0*/  IMAD R22, R89, R156, RZ ;  /* 0x0000009c59167224 */ /* 0x000fce00078e02ff */
.L_x_71:
[----:B------:R-:W-:Y:S05]  /*3000*/  BSYNC B1 ;  /* 0x0000000000017941 */ /* 0x000fea0003800000 */
.L_x_70:
        /* <DEDUP_REMOVED lines=11> */
.L_x_73:
[----:B------:R-:W-:Y:S05]  /*30c0*/  BSYNC B1 ;  /* 0x0000000000017941 */ /* 0x000fea0003800000 */
.L_x_72:
[----:B------:R-:W-:Y:S01]  /*30d0*/  @!P4 IMAD R107, R107, R155, R22 ;  /* 0x0000009b6b6bc224 */ /* 0x000fe200078e0216 */
[----:B------:R-:W-:Y:S04]  /*30e0*/  BSSY B1, `(.L_x_74) ;  /* 0x0000006000017945 */ /* 0x000fe80003800000 */
[----:B------:R0:W-:Y:S01]  /*30f0*/  @!P4 STG.E.U8 desc[UR36][R8.64+0x21], R107 ;  /* 0x0000216b0800c986 */ /* 0x0001e2000c101124 */
[----:B------:R-:W-:Y:S05]  /*3100*/  @P3 BRA `(.L_x_75) ;  /* 0x00000000000c3947 */ /* 0x000fea0003800000 */
[----:B--2---:R-:W3:Y:S02]  /*3110*/  LDG.E.U8 R157, desc[UR36][R162.64+0x28] ;  /* 0x00002824a29d7981 */ /* 0x004ee4000c1e1100 */
[----:B---3--:R-:W-:-:S05]  /*3120*/  PRMT R89, R157, 0x8880, RZ ;  /* 0x000088809d597816 */ /* 0x008fca00000000ff */
[----:B------:R-:W-:-:S07]  /*3130*/  IMAD R22, R89, R156, RZ ;  /* 0x0000009c59167224 */ /* 0x000fce00078e02ff */
.L_x_75:
[----:B------:R-:W-:Y:S05]  /*3140*/  BSYNC B1 ;  /* 0x0000000000017941 */ /* 0x000fea0003800000 */
.L_x_74:
[----:B---3--:R-:W-:Y:S01]  /*3150*/  @!P3 IMAD R89, R108, R155, R22 ;  /* 0x0000009b6c59b224 */ /* 0x008fe200078e0216 */
[----:B------:R-:W-:Y:S04]  /*3160*/  BSSY B1, `(.L_x_76) ;  /* 0x0000006000017945 */ /* 0x000fe80003800000 */
[----:B------:R3:W-:Y:S01]  /*3170*/  @!P3 STG.E.U8 desc[UR36][R160.64+0x28], R89 ;  /* 0x00002859a000b986 */ /* 0x0007e2000c101124 */
[----:B------:R-:W-:Y:S05]  /*3180*/  @P5 BRA `(.L_x_77) ;  /* 0x00000000000c5947 */ /* 0x000fea0003800000 */
[----:B--2---:R-:W3:Y:S02]  /*3190*/  LDG.E.U8 R157, desc[UR36][R162.64+0x29] ;  /* 0x00002924a29d7981 */ /* 0x004ee4000c1e1100 */
[----:B---3--:R-:W-:-:S05]  /*31a0*/  PRMT R89, R157, 0x8880, RZ ;  /* 0x000088809d597816 */ /* 0x008fca00000000ff */
[----:B------:R-:W-:-:S07]  /*31b0*/  IMAD R22, R89, R156, RZ ;  /* 0x0000009c59167224 */ /* 0x000fce00078e02ff */
.L_x_77:
[----:B------:R-:W-:Y:S05]  /*31c0*/  BSYNC B1 ;  /* 0x0000000000017941 */ /* 0x000fea0003800000 */
.L_x_76:
[----:B------:R-:W-:Y:S01]  /*31d0*/  @!P5 IMAD R109, R109, R155, R22 ;  /* 0x0000009b6d6dd224 */ /* 0x000fe200078e0216 */
[----:B------:R-:W-:Y:S04]  /*31e0*/  BSSY B1, `(.L_x_78) ;  /* 0x0000006000017945 */ /* 0x000fe80003800000 */
[----:B------:R0:W-:Y:S01]  /*31f0*/  @!P5 STG.E.U8 desc[UR36][R160.64+0x29], R109 ;  /* 0x0000296da000d986 */ /* 0x0001e2000c101124 */
[----:B------:R-:W-:Y:S05]  /*3200*/  @P2 BRA `(.L_x_79) ;  /* 0x00000000000c2947 */ /* 0x000fea0003800000 */
[----:B--2---:R-:W3:Y:S02]  /*3210*/  LDG.E.U8 R157, desc[UR36][R166.64+0x28] ;  /* 0x00002824a69d7981 */ /* 0x004ee4000c1e1100 */
[----:B---3--:R-:W-:-:S05]  /*3220*/  PRMT R89, R157, 0x8880, RZ ;  /* 0x000088809d597816 */ /* 0x008fca00000000ff */
[----:B------:R-:W-:-:S07]  /*3230*/  IMAD R22, R89, R156, RZ ;  /* 0x0000009c59167224 */ /* 0x000fce00078e02ff */
.L_x_79:
[----:B------:R-:W-:Y:S05]  /*3240*/  BSYNC B1 ;  /* 0x0000000000017941 */ /* 0x000fea0003800000 */
.L_x_78:
        /* <DEDUP_REMOVED lines=11> */
.L_x_81:
[----:B------:R-:W-:Y:S05]  /*3300*/  BSYNC B1 ;  /* 0x0000000000017941 */ /* 0x000fea0003800000 */
.L_x_80:
[----:B------:R-:W-:Y:S01]  /*3310*/  @!P4 IMAD R111, R111, R155, R22 ;  /* 0x0000009b6f6fc224 */ /* 0x000fe200078e0216 */
[----:B------:R-:W-:Y:S04]  /*3320*/  BSSY B1, `(.L_x_82) ;  /* 0x0000006000017945 */ /* 0x000fe80003800000 */
[----:B------:R0:W-:Y:S01]  /*3330*/  @!P4 STG.E.U8 desc[UR36][R8.64+0x29], R111 ;  /* 0x0000296f0800c986 */ /* 0x0001e2000c101124 */
[----:B------:R-:W-:Y:S05]  /*3340*/  @P3 BRA `(.L_x_83) ;  /* 0x00000000000c3947 */ /* 0x000fea0003800000 */
[----:B--2---:R-:W3:Y:S02]  /*3350*/  LDG.E.U8 R157, desc[UR36][R162.64+0x30] ;  /* 0x00003024a29d7981 */ /* 0x004ee4000c1e1100 */
[----:B---3--:R-:W-:-:S05]  /*3360*/  PRMT R89, R157, 0x8880, RZ ;  /* 0x000088809d597816 */ /* 0x008fca00000000ff */
[----:B------:R-:W-:-:S07]  /*3370*/  IMAD R22, R89, R156, RZ ;  /* 0x0000009c59167224 */ /* 0x000fce00078e02ff */
.L_x_83:
[----:B------:R-:W-:Y:S05]  /*3380*/  BSYNC B1 ;  /* 0x0000000000017941 */ /* 0x000fea0003800000 */
.L_x_82:
[----:B---3--:R-:W-:Y:S01]  /*3390*/  @!P3 IMAD R89, R112, R155, R22 ;  /* 0x0000009b7059b224 */ /* 0x008fe200078e0216 */
[----:B------:R-:W-:Y:S04]  /*33a0*/  BSSY B1, `(.L_x_84) ;  /* 0x0000006000017945 */ /* 0x000fe80003800000 */
[----:B------:R3:W-:Y:S01]  /*33b0*/  @!P3 STG.E.U8 desc[UR36][R160.64+0x30], R89 ;  /* 0x00003059a000b986 */ /* 0x0007e2000c101124 */
[----:B------:R-:W-:Y:S05]  /*33c0*/  @P5 BRA `(.L_x_85) ;  /* 0x00000000000c5947 */ /* 0x000fea0003800000 */
[----:B--2---:R-:W3:Y:S02]  /*33d0*/  LDG.E.U8 R157, desc[UR36][R162.64+0x31] ;  /* 0x00003124a29d7981 */ /* 0x004ee4000c1e1100 */
[----:B---3--:R-:W-:-:S05]  /*33e0*/  PRMT R89, R157, 0x8880, RZ ;  /* 0x000088809d597816 */ /* 0x008fca00000000ff */
[----:B------:R-:W-:-:S07]  /*33f0*/  IMAD R22, R89, R156, RZ ;  /* 0x0000009c59167224 */ /* 0x000fce00078e02ff */
.L_x_85:
[----:B------:R-:W-:Y:S05]  /*3400*/  BSYNC B1 ;  /* 0x0000000000017941 */ /* 0x000fea0003800000 */
.L_x_84:
[----:B------:R-:W-:Y:S01]  /*3410*/  @!P5 IMAD R113, R113, R155, R22 ;  /* 0x0000009b7171d224 */ /* 0x000fe200078e0216 */
[----:B------:R-:W-:Y:S04]  /*3420*/  BSSY B1, `(.L_x_86) ;  /* 0x0000006000017945 */ /* 0x000fe80003800000 */
[----:B------:R0:W-:Y:S01]  /*3430*/  @!P5 STG.E.U8 desc[UR36][R160.64+0x31], R113 ;  /* 0x00003171a000d986 */ /* 0x0001e2000c101124 */
[----:B------:R-:W-:Y:S05]  /*3440*/  @P2 BRA `(.L_x_87) ;  /* 0x00000000000c2947 */ /* 0x000fea0003800000 */
[----:B--2---:R-:W3:Y:S02]  /*3450*/  LDG.E.U8 R157, desc[UR36][R166.64+0x30] ;  /* 0x00003024a69d7981 */ /* 0x004ee4000c1e1100 */
[----:B---3--:R-:W-:-:S05]  /*3460*/  PRMT R89, R157, 0x8880, RZ ;  /* 0x000088809d597816 */ /* 0x008fca00000000ff */
[----:B------:R-:W-:-:S07]  /*3470*/  IMAD R22, R89, R156, RZ ;  /* 0x0000009c59167224 */ /* 0x000fce00078e02ff */
.L_x_87:
[----:B------:R-:W-:Y:S05]  /*3480*/  BSYNC B1 ;  /* 0x0000000000017941 */ /* 0x000fea0003800000 */
.L_x_86:
        /* <DEDUP_REMOVED lines=11> */
.L_x_89:
[----:B------:R-:W-:Y:S05]  /*3540*/  BSYNC B1 ;  /* 0x0000000000017941 */ /* 0x000fea0003800000 */
.L_x_88:
[----:B------:R-:W-:Y:S01]  /*3550*/  @!P4 IMAD R115, R115, R155, R22 ;  /* 0x0000009b7373c224 */ /* 0x000fe200078e0216 */
[----:B------:R-:W-:Y:S04]  /*3560*/  BSSY B1, `(.L_x_90) ;  /* 0x0000006000017945 */ /* 0x000fe80003800000 */
[----:B------:R0:W-:Y:S01]  /*3570*/  @!P4 STG.E.U8 desc[UR36][R8.64+0x31], R115 ;  /* 0x000031730800c986 */ /* 0x0001e2000c101124 */
[----:B------:R-:W-:Y:S05]  /*3580*/  @P3 BRA `(.L_x_91) ;  /* 0x00000000000c3947 */ /* 0x000fea0003800000 */
[----:B--2---:R-:W3:Y:S02]  /*3590*/  LDG.E.U8 R157, desc[UR36][R162.64+0x38] ;  /* 0x00003824a29d7981 */ /* 0x004ee4000c1e1100 */
[----:B---3--:R-:W-:-:S05]  /*35a0*/  PRMT R89, R157, 0x8880, RZ ;  /* 0x000088809d597816 */ /* 0x008fca00000000ff */
[----:B------:R-:W-:-:S07]  /*35b0*/  IMAD R22, R89, R156, RZ ;  /* 0x0000009c59167224 */ /* 0x000fce00078e02ff */
.L_x_91:
[----:B------:R-:W-:Y:S05]  /*35c0*/  BSYNC B1 ;  /* 0x0000000000017941 */ /* 0x000fea0003800000 */
.L_x_90:
[----:B---3--:R-:W-:Y:S01]  /*35d0*/  @!P3 IMAD R89, R116, R155, R22 ;  /* 0x0000009b7459b224 */ /* 0x008fe200078e0216 */
[----:B------:R-:W-:Y:S04]  /*35e0*/  BSSY B1, `(.L_x_92) ;  /* 0x0000006000017945 */ /* 0x000fe80003800000 */
[----:B------:R3:W-:Y:S01]  /*35f0*/  @!P3 STG.E.U8 desc[UR36][R160.64+0x38], R89 ;  /* 0x00003859a000b986 */ /* 0x0007e2000c101124 */
[----:B------:R-:W-:Y:S05]  /*3600*/  @P5 BRA `(.L_x_93) ;  /* 0x00000000000c5947 */ /* 0x000fea0003800000 */
[----:B--2---:R-:W3:Y:S02]  /*3610*/  LDG.E.U8 R157, desc[UR36][R162.64+0x39] ;  /* 0x00003924a29d7981 */ /* 0x004ee4000c1e1100 */
[----:B---3--:R-:W-:-:S05]  /*3620*/  PRMT R89, R157, 0x8880, RZ ;  /* 0x000088809d597816 */ /* 0x008fca00000000ff */
[----:B------:R-:W-:-:S07]  /*3630*/  IMAD R22, R89, R156, RZ ;  /* 0x0000009c59167224 */ /* 0x000fce00078e02ff */
.L_x_93:
[----:B------:R-:W-:Y:S05]  /*3640*/  BSYNC B1 ;  /* 0x0000000000017941 */ /* 0x000fea0003800000 */
.L_x_92:
[----:B------:R-:W-:Y:S01]  /*3650*/  @!P5 IMAD R117, R117, R155, R22 ;  /* 0x0000009b7575d224 */ /* 0x000fe200078e0216 */
[----:B------:R-:W-:Y:S04]  /*3660*/  BSSY B1, `(.L_x_94) ;  /* 0x0000006000017945 */ /* 0x000fe80003800000 */
[----:B------:R0:W-:Y:S01]  /*3670*/  @!P5 STG.E.U8 desc[UR36][R160.64+0x39], R117 ;  /* 0x00003975a000d986 */ /* 0x0001e2000c101124 */
[----:B------:R-:W-:Y:S05]  /*3680*/  @P2 BRA `(.L_x_95) ;  /* 0x00000000000c2947 */ /* 0x000fea0003800000 */
[----:B--2---:R-:W3:Y:S02]  /*3690*/  LDG.E.U8 R157, desc[UR36][R166.64+0x38] ;  /* 0x00003824a69d7981 */ /* 0x004ee4000c1e1100 */
[----:B---3--:R-:W-:-:S05]  /*36a0*/  PRMT R89, R157, 0x8880, RZ ;  /* 0x000088809d597816 */ /* 0x008fca00000000ff */
[----:B------:R-:W-:-:S07]  /*36b0*/  IMAD R22, R89, R156, RZ ;  /* 0x0000009c59167224 */ /* 0x000fce00078e02ff */
.L_x_95:
[----:B------:R-:W-:Y:S05]  /*36c0*/  BSYNC B1 ;  /* 0x0000000000017941 */ /* 0x000fea0003800000 */
.L_x_94:
        /* <DEDUP_REMOVED lines=11> */
.L_x_97:
[----:B------:R-:W-:Y:S05]  /*3780*/  BSYNC B1 ;  /* 0x0000000000017941 */ /* 0x000fea0003800000 */
.L_x_96:
[----:B------:R-:W-:Y:S01]  /*3790*/  @!P4 IMAD R119, R119, R155, R22 ;  /* 0x0000009b7777c224 */ /* 0x000fe200078e0216 */
[----:B------:R-:W-:Y:S04]  /*37a0*/  BSSY B1, `(.L_x_98) ;  /* 0x0000006000017945 */ /* 0x000fe80003800000 */
[----:B------:R0:W-:Y:S01]  /*37b0*/  @!P4 STG.E.U8 desc[UR36][R8.64+0x39], R119 ;  /* 0x000039770800c986 */ /* 0x0001e2000c101124 */
[----:B------:R-:W-:Y:S05]  /*37c0*/  @P3 BRA `(.L_x_99) ;  /* 0x00000000000c3947 */ /* 0x000fea0003800000 */
[----:B--2---:R-:W3:Y:S02]  /*37d0*/  LDG.E.U8 R157, desc[UR36][R162.64+0x40] ;  /* 0x00004024a29d7981 */ /* 0x004ee4000c1e1100 */
[----:B---3--:R-:W-:-:S05]  /*37e0*/  PRMT R89, R157, 0x8880, RZ ;  /* 0x000088809d597816 */ /* 0x008fca00000000ff */
[----:B------:R-:W-:-:S07]  /*37f0*/  IMAD R22, R89, R156, RZ ;  /* 0x0000009c59167224 */ /* 0x000fce00078e02ff */
.L_x_99:
[----:B------:R-:W-:Y:S05]  /*3800*/  BSYNC B1 ;  /* 0x0000000000017941 */ /* 0x000fea0003800000 */
.L_x_98:
[----:B---3--:R-:W-:Y:S01]  /*3810*/  @!P3 IMAD R89, R120, R155, R22 ;  /* 0x0000009b7859b224 */ /* 0x008fe200078e0216 */
[----:B------:R-:W-:Y:S04]  /*3820*/  BSSY B1, `(.L_x_100) ;  /* 0x0000006000017945 */ /* 0x000fe80003800000 */
[----:B------:R3:W-:Y:S01]  /*3830*/  @!P3 STG.E.U8 desc[UR36][R160.64+0x40], R89 ;  /* 0x00004059a000b986 */ /* 0x0007e2000c101124 */
[----:B------:R-:W-:Y:S05]  /*3840*/  @P5 BRA `(.L_x_101) ;  /* 0x00000000000c5947 */ /* 0x000fea0003800000 */
[----:B--2---:R-:W3:Y:S02]  /*3850*/  LDG.E.U8 R157, desc[UR36][R162.64+0x41] ;  /* 0x00004124a29d7981 */ /* 0x004ee4000c1e1100 */
[----:B---3--:R-:W-:-:S05]  /*3860*/  PRMT R89, R157, 0x8880, RZ ;  /* 0x000088809d597816 */ /* 0x008fca00000000ff */
[----:B------:R-:W-:-:S07]  /*3870*/  IMAD R22, R89, R156, RZ ;  /* 0x0000009c59167224 */ /* 0x000fce00078e02ff */
.L_x_101:
[----:B------:R-:W-:Y:S05]  /*3880*/  BSYNC B1 ;  /* 0x0000000000017941 */ /* 0x000fea0003800000 */
.L_x_100:
[----:B------:R-:W-:Y:S01]  /*3890*/  @!P5 IMAD R121, R121, R155, R22 ;  /* 0x0000009b7979d224 */ /* 0x000fe200078e0216 */
[----:B------:R-:W-:Y:S04]  /*38a0*/  BSSY B1, `(.L_x_102) ;  /* 0x0000006000017945 */ /* 0x000fe80003800000 */
[----:B------:R0:W-:Y:S01]  /*38b0*/  @!P5 STG.E.U8 desc[UR36][R160.64+0x41], R121 ;  /* 0x00004179a000d986 */ /* 0x0001e2000c101124 */
[----:B------:R-:W-:Y:S05]  /*38c0*/  @P2 BRA `(.L_x_103) ;  /* 0x00000000000c2947 */ /* 0x000fea0003800000 */
[----:B--2---:R-:W3:Y:S02]  /*38d0*/  LDG.E.U8 R157, desc[UR36][R166.64+0x40] ;  /* 0x00004024a69d7981 */ /* 0x004ee4000c1e1100 */
[----:B---3--:R-:W-:-:S05]  /*38e0*/  PRMT R89, R157, 0x8880, RZ ;  /* 0x000088809d597816 */ /* 0x008fca00000000ff */
[----:B------:R-:W-:-:S07]  /*38f0*/  IMAD R22, R89, R156, RZ ;  /* 0x0000009c59167224 */ /* 0x000fce00078e02ff */
.L_x_103:
[----:B------:R-:W-:Y:S05]  /*3900*/  BSYNC B1 ;  /* 0x0000000000017941 */ /* 0x000fea0003800000 */
.L_x_102:
        /* <DEDUP_REMOVED lines=11> */
.L_x_105:
[----:B------:R-:W-:Y:S05]  /*39c0*/  BSYNC B1 ;  /* 0x0000000000017941 */ /* 0x000fea0003800000 */
.L_x_104:
[----:B------:R-:W-:Y:S01]  /*39d0*/  @!P4 IMAD R123, R123, R155, R22 ;  /* 0x0000009b7b7bc224 */ /* 0x000fe200078e0216 */
[----:B------:R-:W-:Y:S04]  /*39e0*/  BSSY B1, `(.L_x_106) ;  /* 0x0000006000017945 */ /* 0x000fe80003800000 */
[----:B------:R0:W-:Y:S01]  /*39f0*/  @!P4 STG.E.U8 desc[UR36][R8.64+0x41], R123 ;  /* 0x0000417b0800c986 */ /* 0x0001e2000c101124 */
[----:B------:R-:W-:Y:S05]  /*3a00*/  @P3 BRA `(.L_x_107) ;  /* 0x00000000000c3947 */ /* 0x000fea0003800000 */
[----:B--2---:R-:W3:Y:S02]  /*3a10*/  LDG.E.U8 R157, desc[UR36][R162.64+0x48] ;  /* 0x00004824a29d7981 */ /* 0x004ee4000c1e1100 */
[----:B---3--:R-:W-:-:S05]  /*3a20*/  PRMT R89, R157, 0x8880, RZ ;  /* 0x000088809d597816 */ /* 0x008fca00000000ff */
[----:B------:R-:W-:-:S07]  /*3a30*/  IMAD R22, R89, R156, RZ ;  /* 0x0000009c59167224 */ /* 0x000fce00078e02ff */
.L_x_107:
[----:B------:R-:W-:Y:S05]  /*3a40*/  BSYNC B1 ;  /* 0x0000000000017941 */ /* 0x000fea0003800000 */
.L_x_106:
[----:B---3--:R-:W-:Y:S01]  /*3a50*/  @!P3 IMAD R89, R124, R155, R22 ;  /* 0x0000009b7c59b224 */ /* 0x008fe200078e0216 */
[----:B------:R-:W-:Y:S04]  /*3a60*/  BSSY B1, `(.L_x_108) ;  /* 0x0000006000017945 */ /* 0x000fe80003800000 */
[----:B------:R3:W-:Y:S01]  /*3a70*/  @!P3 STG.E.U8 desc[UR36][R160.64+0x48], R89 ;  /* 0x00004859a000b986 */ /* 0x0007e2000c101124 */
[----:B------:R-:W-:Y:S05]  /*3a80*/  @P5 BRA `(.L_x_109) ;  /* 0x00000000000c5947 */ /* 0x000fea0003800000 */
[----:B--2---:R-:W3:Y:S02]  /*3a90*/  LDG.E.U8 R157, desc[UR36][R162.64+0x49] ;  /* 0x00004924a29d7981 */ /* 0x004ee4000c1e1100 */
[----:B---3--:R-:W-:-:S05]  /*3aa0*/  PRMT R89, R157, 0x8880, RZ ;  /* 0x000088809d597816 */ /* 0x008fca00000000ff */
[----:B------:R-:W-:-:S07]  /*3ab0*/  IMAD R22, R89, R156, RZ ;  /* 0x0000009c59167224 */ /* 0x000fce00078e02ff */
.L_x_109:
[----:B------:R-:W-:Y:S05]  /*3ac0*/  BSYNC B1 ;  /* 0x0000000000017941 */ /* 0x000fea0003800000 */
.L_x_108:
[----:B------:R-:W-:Y:S01]  /*3ad0*/  @!P5 IMAD R125, R125, R155, R22 ;  /* 0x0000009b7d7dd224 */ /* 0x000fe200078e0216 */
[----:B------:R-:W-:Y:S04]  /*3ae0*/  BSSY B1, `(.L_x_110) ;  /* 0x0000006000017945 */ /* 0x000fe80003800000 */
[----:B------:R0:W-:Y:S01]  /*3af0*/  @!P5 STG.E.U8 desc[UR36][R160.64+0x49], R125 ;  /* 0x0000497da000d986 */ /* 0x0001e2000c101124 */
[----:B------:R-:W-:Y:S05]  /*3b00*/  @P2 BRA `(.L_x_111) ;  /* 0x00000000000c2947 */ /* 0x000fea0003800000 */
[----:B--2---:R-:W3:Y:S02]  /*3b10*/  LDG.E.U8 R157, desc[UR36][R166.64+0x48] ;  /* 0x00004824a69d7981 */ /* 0x004ee4000c1e1100 */
[----:B---3--:R-:W-:-:S05]  /*3b20*/  PRMT R89, R157, 0x8880, RZ ;  /* 0x000088809d597816 */ /* 0x008fca00000000ff */
[----:B------:R-:W-:-:S07]  /*3b30*/  IMAD R22, R89, R156, RZ ;  /* 0x0000009c59167224 */ /* 0x000fce00078e02ff */
.L_x_111:
[----:B------:R-:W-:Y:S05]  /*3b40*/  BSYNC B1 ;  /* 0x0000000000017941 */ /* 0x000fea0003800000 */
.L_x_110:
        /* <DEDUP_REMOVED lines=11> */
.L_x_113:
[----:B------:R-:W-:Y:S05]  /*3c00*/  BSYNC B1 ;  /* 0x0000000000017941 */ /* 0x000fea0003800000 */
.L_x_112:
[----:B------:R-:W-:Y:S01]  /*3c10*/  @!P4 IMAD R127, R127, R155, R22 ;  /* 0x0000009b7f7fc224 */ /* 0x000fe200078e0216 */
[----:B------:R-:W-:Y:S04]  /*3c20*/  BSSY B1, `(.L_x_114) ;  /* 0x0000006000017945 */ /* 0x000fe80003800000 */
[----:B------:R0:W-:Y:S01]  /*3c30*/  @!P4 STG.E.U8 desc[UR36][R8.64+0x49], R127 ;  /* 0x0000497f0800c986 */ /* 0x0001e2000c101124 */
[----:B------:R-:W-:Y:S05]  /*3c40*/  @P3 BRA `(.L_x_115) ;  /* 0x00000000000c3947 */ /* 0x000fea0003800000 */
[----:B--2---:R-:W3:Y:S02]  /*3c50*/  LDG.E.U8 R157, desc[UR36][R162.64+0x50] ;  /* 0x00005024a29d7981 */ /* 0x004ee4000c1e1100 */
[----:B---3--:R-:W-:-:S05]  /*3c60*/  PRMT R89, R157, 0x8880, RZ ;  /* 0x000088809d597816 */ /* 0x008fca00000000ff */
[----:B------:R-:W-:-:S07]  /*3c70*/  IMAD R22, R89, R156, RZ ;  /* 0x0000009c59167224 */ /* 0x000fce00078e02ff */
.L_x_115:
[----:B------:R-:W-:Y:S05]  /*3c80*/  BSYNC B1 ;  /* 0x0000000000017941 */ /* 0x000fea0003800000 */
.L_x_114:
[----:B---3--:R-:W-:Y:S01]  /*3c90*/  @!P3 IMAD R89, R128, R155, R22 ;  /* 0x0000009b8059b224 */ /* 0x008fe200078e0216 */
[----:B------:R-:W-:Y:S04]  /*3ca0*/  BSSY B1, `(.L_x_116) ;  /* 0x0000006000017945 */ /* 0x000fe80003800000 */
[----:B------:R3:W-:Y:S01]  /*3cb0*/  @!P3 STG.E.U8 desc[UR36][R160.64+0x50], R89 ;  /* 0x00005059a000b986 */ /* 0x0007e2000c101124 */
[----:B------:R-:W-:Y:S05]  /*3cc0*/  @P5 BRA `(.L_x_117) ;  /* 0x00000000000c5947 */ /* 0x000fea0003800000 */
[----:B--2---:R-:W3:Y:S02]  /*3cd0*/  LDG.E.U8 R157, desc[UR36][R162.64+0x51] ;  /* 0x00005124a29d7981 */ /* 0x004ee4000c1e1100 */
[----:B---3--:R-:W-:-:S05]  /*3ce0*/  PRMT R89, R157, 0x8880, RZ ;  /* 0x000088809d597816 */ /* 0x008fca00000000ff */
[----:B------:R-:W-:-:S07]  /*3cf0*/  IMAD R22, R89, R156, RZ ;  /* 0x0000009c59167224 */ /* 0x000fce00078e02ff */
.L_x_117:
[----:B------:R-:W-:Y:S05]  /*3d00*/  BSYNC B1 ;  /* 0x0000000000017941 */ /* 0x000fea0003800000 */
.L_x_116:
[----:B------:R-:W-:Y:S01]  /*3d10*/  @!P5 IMAD R129, R129, R155, R22 ;  /* 0x0000009b8181d224 */ /* 0x000fe200078e0216 */
[----:B------:R-:W-:Y:S04]  /*3d20*/  BSSY B1, `(.L_x_118) ;  /* 0x0000006000017945 */ /* 0x000fe80003800000 */
[----:B------:R0:W-:Y:S01]  /*3d30*/  @!P5 STG.E.U8 desc[UR36][R160.64+0x51], R129 ;  /* 0x00005181a000d986 */ /* 0x0001e2000c101124 */
[----:B------:R-:W-:Y:S05]  /*3d40*/  @P2 BRA `(.L_x_119) ;  /* 0x00000000000c2947 */ /* 0x000fea0003800000 */
[----:B--2---:R-:W3:Y:S02]  /*3d50*/  LDG.E.U8 R157, desc[UR36][R166.64+0x50] ;  /* 0x00005024a69d7981 */ /* 0x004ee4000c1e1100 */
[----:B---3--:R-:W-:-:S05]  /*3d60*/  PRMT R89, R157, 0x8880, RZ ;  /* 0x000088809d597816 */ /* 0x008fca00000000ff */
[----:B------:R-:W-:-:S07]  /*3d70*/  IMAD R22, R89, R156, RZ ;  /* 0x0000009c59167224 */ /* 0x000fce00078e02ff */
.L_x_119:
[----:B------:R-:W-:Y:S05]  /*3d80*/  BSYNC B1 ;  /* 0x0000000000017941 */ /* 0x000fea0003800000 */
.L_x_118:
        /* <DEDUP_REMOVED lines=11> */
.L_x_121:
[----:B------:R-:W-:Y:S05]  /*3e40*/  BSYNC B1 ;  /* 0x0000000000017941 */ /* 0x000fea0003800000 */
.L_x_120:
[----:B------:R-:W-:Y:S01]  /*3e50*/  @!P4 IMAD R131, R131, R155, R22 ;  /* 0x0000009b8383c224 */ /* 0x000fe200078e0216 */
[----:B------:R-:W-:Y:S04]  /*3e60*/  BSSY B1, `(.L_x_122) ;  /* 0x0000006000017945 */ /* 0x000fe80003800000 */
[----:B------:R0:W-:Y:S01]  /*3e70*/  @!P4 STG.E.U8 desc[UR36][R8.64+0x51], R131 ;  /* 0x000051830800c986 */ /* 0x0001e2000c101124 */
[----:B------:R-:W-:Y:S05]  /*3e80*/  @P3 BRA `(.L_x_123) ;  /* 0x00000000000c3947 */ /* 0x000fea0003800000 */
[----:B--2---:R-:W3:Y:S02]  /*3e90*/  LDG.E.U8 R157, desc[UR36][R162.64+0x58] ;  /* 0x00005824a29d7981 */ /* 0x004ee4000c1e1100 */
[----:B---3--:R-:W-:-:S05]  /*3ea0*/  PRMT R89, R157, 0x8880, RZ ;  /* 0x000088809d597816 */ /* 0x008fca00000000ff */
[----:B------:R-:W-:-:S07]  /*3eb0*/  IMAD R22, R89, R156, RZ ;  /* 0x0000009c59167224 */ /* 0x000fce00078e02ff */
.L_x_123:
[----:B------:R-:W-:Y:S05]  /*3ec0*/  BSYNC B1 ;  /* 0x0000000000017941 */ /* 0x000fea0003800000 */
.L_x_122:
[----:B---3--:R-:W-:Y:S01]  /*3ed0*/  @!P3 IMAD R89, R132, R155, R22 ;  /* 0x0000009b8459b224 */ /* 0x008fe200078e0216 */
[----:B------:R-:W-:Y:S04]  /*3ee0*/  BSSY B1, `(.L_x_124) ;  /* 0x0000006000017945 */ /* 0x000fe80003800000 */
[----:B------:R3:W-:Y:S01]  /*3ef0*/  @!P3 STG.E.U8 desc[UR36][R160.64+0x58], R89 ;  /* 0x00005859a000b986 */ /* 0x0007e2000c101124 */
[----:B------:R-:W-:Y:S05]  /*3f00*/  @P5 BRA `(.L_x_125) ;  /* 0x00000000000c5947 */ /* 0x000fea0003800000 */
[----:B--2---:R-:W3:Y:S02]  /*3f10*/  LDG.E.U8 R157, desc[UR36][R162.64+0x59] ;  /* 0x00005924a29d7981 */ /* 0x004ee4000c1e1100 */
[----:B---3--:R-:W-:-:S05]  /*3f20*/  PRMT R89, R157, 0x8880, RZ ;  /* 0x000088809d597816 */ /* 0x008fca00000000ff */
[----:B------:R-:W-:-:S07]  /*3f30*/  IMAD R22, R89, R156, RZ ;  /* 0x0000009c59167224 */ /* 0x000fce00078e02ff */
.L_x_125:
[----:B------:R-:W-:Y:S05]  /*3f40*/  BSYNC B1 ;  /* 0x0000000000017941 */ /* 0x000fea0003800000 */
.L_x_124:
[----:B------:R-:W-:Y:S01]  /*3f50*/  @!P5 IMAD R133, R133, R155, R22 ;  /* 0x0000009b8585d224 */ /* 0x000fe200078e0216 */
[----:B------:R-:W-:Y:S04]  /*3f60*/  BSSY B1, `(.L_x_126) ;  /* 0x0000006000017945 */ /* 0x000fe80003800000 */
[----:B------:R0:W-:Y:S01]  /*3f70*/  @!P5 STG.E.U8 desc[UR36][R160.64+0x59], R133 ;  /* 0x00005985a000d986 */ /* 0x0001e2000c101124 */
[----:B------:R-:W-:Y:S05]  /*3f80*/  @P2 BRA `(.L_x_127) ;  /* 0x00000000000c2947 */ /* 0x000fea0003800000 */
[----:B--2---:R-:W3:Y:S02]  /*3f90*/  LDG.E.U8 R157, desc[UR36][R166.64+0x58] ;  /* 0x00005824a69d7981 */ /* 0x004ee4000c1e1100 */
[----:B---3--:R-:W-:-:S05]  /*3fa0*/  PRMT R89, R157, 0x8880, RZ ;  /* 0x000088809d597816 */ /* 0x008fca00000000ff */
[----:B------:R-:W-:-:S07]  /*3fb0*/  IMAD R22, R89, R156, RZ ;  /* 0x0000009c59167224 */ /* 0x000fce00078e02ff */
.L_x_127:
[----:B------:R-:W-:Y:S05]  /*3fc0*/  BSYNC B1 ;  /* 0x0000000000017941 */ /* 0x000fea0003800000 */
.L_x_126:
        /* <DEDUP_REMOVED lines=11> */
.L_x_129:
[----:B------:R-:W-:Y:S05]  /*4080*/  BSYNC B1 ;  /* 0x0000000000017941 */ /* 0x000fea0003800000 */
.L_x_128:
[----:B------:R-:W-:Y:S01]  /*4090*/  @!P4 IMAD R135, R135, R155, R22 ;  /* 0x0000009b8787c224 */ /* 0x000fe200078e0216 */
[----:B------:R-:W-:Y:S04]  /*40a0*/  BSSY B1, `(.L_x_130) ;  /* 0x0000006000017945 */ /* 0x000fe80003800000 */
[----:B------:R0:W-:Y:S01]  /*40b0*/  @!P4 STG.E.U8 desc[UR36][R8.64+0x59], R135 ;  /* 0x000059870800c986 */ /* 0x0001e2000c101124 */
[----:B------:R-:W-:Y:S05]  /*40c0*/  @P3 BRA `(.L_x_131) ;  /* 0x00000000000c3947 */ /* 0x000fea0003800000 */
[----:B--2---:R-:W3:Y:S02]  /*40d0*/  LDG.E.U8 R157, desc[UR36][R162.64+0x60] ;  /* 0x00006024a29d7981 */ /* 0x004ee4000c1e1100 */
[----:B---3--:R-:W-:-:S05]  /*40e0*/  PRMT R89, R157, 0x8880, RZ ;  /* 0x000088809d597816 */ /* 0x008fca00000000ff */
[----:B------:R-:W-:-:S07]  /*40f0*/  IMAD R22, R89, R156, RZ ;  /* 0x0000009c59167224 */ /* 0x000fce00078e02ff */
.L_x_131:
[----:B------:R-:W-:Y:S05]  /*4100*/  BSYNC B1 ;  /* 0x0000000000017941 */ /* 0x000fea0003800000 */
.L_x_130:
[----:B---3--:R-:W-:Y:S01]  /*4110*/  @!P3 IMAD R89, R136, R155, R22 ;  /* 0x0000009b8859b224 */ /* 0x008fe200078e0216 */
[----:B------:R-:W-:Y:S04]  /*4120*/  BSSY B1, `(.L_x_132) ;  /* 0x0000006000017945 */ /* 0x000fe80003800000 */
[----:B------:R3:W-:Y:S01]  /*4130*/  @!P3 STG.E.U8 desc[UR36][R160.64+0x60], R89 ;  /* 0x00006059a000b986 */ /* 0x0007e2000c101124 */
[----:B------:R-:W-:Y:S05]  /*4140*/  @P5 BRA `(.L_x_133) ;  /* 0x00000000000c5947 */ /* 0x000fea0003800000 */
[----:B--2---:R-:W3:Y:S02]  /*4150*/  LDG.E.U8 R157, desc[UR36][R162.64+0x61] ;  /* 0x00006124a29d7981 */ /* 0x004ee4000c1e1100 */
[----:B---3--:R-:W-:-:S05]  /*4160*/  PRMT R89, R157, 0x8880, RZ ;  /* 0x000088809d597816 */ /* 0x008fca00000000ff */
[----:B------:R-:W-:-:S07]  /*4170*/  IMAD R22, R89, R156, RZ ;  /* 0x0000009c59167224 */ /* 0x000fce00078e02ff */
.L_x_133:
[----:B------:R-:W-:Y:S05]  /*4180*/  BSYNC B1 ;  /* 0x0000000000017941 */ /* 0x000fea0003800000 */
.L_x_132:
[----:B------:R-:W-:Y:S01]  /*4190*/  @!P5 IMAD R137, R137, R155, R22 ;  /* 0x0000009b8989d224 */ /* 0x000fe200078e0216 */
[----:B------:R-:W-:Y:S04]  /*41a0*/  BSSY B1, `(.L_x_134) ;  /* 0x0000006000017945 */ /* 0x000fe80003800000 */
[----:B------:R0:W-:Y:S01]  /*41b0*/  @!P5 STG.E.U8 desc[UR36][R160.64+0x61], R137 ;  /* 0x00006189a000d986 */ /* 0x0001e2000c101124 */
[----:B------:R-:W-:Y:S05]  /*41c0*/  @P2 BRA `(.L_x_135) ;  /* 0x00000000000c2947 */ /* 0x000fea0003800000 */
[----:B--2---:R-:W3:Y:S02]  /*41d0*/  LDG.E.U8 R157, desc[UR36][R166.64+0x60] ;  /* 0x00006024a69d7981 */ /* 0x004ee4000c1e1100 */
[----:B---3--:R-:W-:-:S05]  /*41e0*/  PRMT R89, R157, 0x8880, RZ ;  /* 0x000088809d597816 */ /* 0x008fca00000000ff */
[----:B------:R-:W-:-:S07]  /*41f0*/  IMAD R22, R89, R156, RZ ;  /* 0x0000009c59167224 */ /* 0x000fce00078e02ff */
.L_x_135:
[----:B------:R-:W-:Y:S05]  /*4200*/  BSYNC B1 ;  /* 0x0000000000017941 */ /* 0x000fea0003800000 */
.L_x_134:
        /* <DEDUP_REMOVED lines=11> */
.L_x_137:
[----:B------:R-:W-:Y:S05]  /*42c0*/  BSYNC B1 ;  /* 0x0000000000017941 */ /* 0x000fea0003800000 */
.L_x_136:
[----:B------:R-:W-:Y:S01]  /*42d0*/  @!P4 IMAD R139, R139, R155, R22 ;  /* 0x0000009b8b8bc224 */ /* 0x000fe200078e0216 */
[----:B------:R-:W-:Y:S04]  /*42e0*/  BSSY B1, `(.L_x_138) ;  /* 0x0000006000017945 */ /* 0x000fe80003800000 */
[----:B------:R0:W-:Y:S01]  /*42f0*/  @!P4 STG.E.U8 desc[UR36][R8.64+0x61], R139 ;  /* 0x0000618b0800c986 */ /* 0x0001e2000c101124 */
[----:B------:R-:W-:Y:S05]  /*4300*/  @P3 BRA `(.L_x_139) ;  /* 0x00000000000c3947 */ /* 0x000fea0003800000 */
[----:B--2---:R-:W3:Y:S02]  /*4310*/  LDG.E.U8 R157, desc[UR36][R162.64+0x68] ;  /* 0x00006824a29d7981 */ /* 0x004ee4000c1e1100 */
[----:B---3--:R-:W-:-:S05]  /*4320*/  PRMT R89, R157, 0x8880, RZ ;  /* 0x000088809d597816 */ /* 0x008fca00000000ff */
[----:B------:R-:W-:-:S07]  /*4330*/  IMAD R22, R89, R156, RZ ;  /* 0x0000009c59167224 */ /* 0x000fce00078e02ff */
.L_x_139:
[----:B------:R-:W-:Y:S05]  /*4340*/  BSYNC B1 ;  /* 0x0000000000017941 */ /* 0x000fea0003800000 */
.L_x_138:
[----:B---3--:R-:W-:Y:S01]  /*4350*/  @!P3 IMAD R89, R140, R155, R22 ;  /* 0x0000009b8c59b224 */ /* 0x008fe200078e0216 */
[----:B------:R-:W-:Y:S04]  /*4360*/  BSSY B1, `(.L_x_140) ;  /* 0x0000006000017945 */ /* 0x000fe80003800000 */
[----:B------:R3:W-:Y:S01]  /*4370*/  @!P3 STG.E.U8 desc[UR36][R160.64+0x68], R89 ;  /* 0x00006859a000b986 */ /* 0x0007e2000c101124 */
[----:B------:R-:W-:Y:S05]  /*4380*/  @P5 BRA `(.L_x_141) ;  /* 0x00000000000c5947 */ /* 0x000fea0003800000 */
[----:B--2---:R-:W3:Y:S02]  /*4390*/  LDG.E.U8 R157, desc[UR36][R162.64+0x69] ;  /* 0x00006924a29d7981 */ /* 0x004ee4000c1e1100 */
[----:B---3--:R-:W-:-:S05]  /*43a0*/  PRMT R89, R157, 0x8880, RZ ;  /* 0x000088809d597816 */ /* 0x008fca00000000ff */
[----:B------:R-:W-:-:S07]  /*43b0*/  IMAD R22, R89, R156, RZ ;  /* 0x0000009c59167224 */ /* 0x000fce00078e02ff */
.L_x_141:
[----:B------:R-:W-:Y:S05]  /*43c0*/  BSYNC B1 ;  /* 0x0000000000017941 */ /* 0x000fea0003800000 */
.L_x_140:
[----:B------:R-:W-:Y:S01]  /*43d0*/  @!P5 IMAD R141, R141, R155, R22 ;  /* 0x0000009b8d8dd224 */ /* 0x000fe200078e0216 */
[----:B------:R-:W-:Y:S04]  /*43e0*/  BSSY B1, `(.L_x_142) ;  /* 0x0000006000017945 */ /* 0x000fe80003800000 */
[----:B------:R0:W-:Y:S01]  /*43f0*/  @!P5 STG.E.U8 desc[UR36][R160.64+0x69], R141 ;  /* 0x0000698da000d986 */ /* 0x0001e2000c101124 */
[----:B------:R-:W-:Y:S05]  /*4400*/  @P2 BRA `(.L_x_143) ;  /* 0x00000000000c2947 */ /* 0x000fea0003800000 */
[----:B--2---:R-:W3:Y:S02]  /*4410*/  LDG.E.U8 R157, desc[UR36][R166.64+0x68] ;  /* 0x00006824a69d7981 */ /* 0x004ee4000c1e1100 */
[----:B---3--:R-:W-:-:S05]  /*4420*/  PRMT R89, R157, 0x8880, RZ ;  /* 0x000088809d597816 */ /* 0x008fca00000000ff */
[----:B------:R-:W-:-:S07]  /*4430*/  IMAD R22, R89, R156, RZ ;  /* 0x0000009c59167224 */ /* 0x000fce00078e02ff */
.L_x_143:
[----:B------:R-:W-:Y:S05]  /*4440*/  BSYNC B1 ;  /* 0x0000000000017941 */ /* 0x000fea0003800000 */
.L_x_142:
        /* <DEDUP_REMOVED lines=11> */
.L_x_145:
[----:B------:R-:W-:Y:S05]  /*4500*/  BSYNC B1 ;  /* 0x0000000000017941 */ /* 0x000fea0003800000 */
.L_x_144:
[----:B------:R-:W-:Y:S01]  /*4510*/  @!P4 IMAD R143, R143, R155, R22 ;  /* 0x0000009b8f8fc224 */ /* 0x000fe200078e0216 */
[----:B------:R-:W-:Y:S04]  /*4520*/  BSSY B1, `(.L_x_146) ;  /* 0x0000006000017945 */ /* 0x000fe80003800000 */
[----:B------:R0:W-:Y:S01]  /*4530*/  @!P4 STG.E.U8 desc[UR36][R8.64+0x69], R143 ;  /* 0x0000698f0800c986 */ /* 0x0001e2000c101124 */
[----:B------:R-:W-:Y:S05]  /*4540*/  @P3 BRA `(.L_x_147) ;  /* 0x00000000000c3947 */ /* 0x000fea0003800000 */
[----:B--2---:R-:W3:Y:S02]  /*4550*/  LDG.E.U8 R157, desc[UR36][R162.64+0x70] ;  /* 0x00007024a29d7981 */ /* 0x004ee4000c1e1100 */
[----:B---3--:R-:W-:-:S05]  /*4560*/  PRMT R89, R157, 0x8880, RZ ;  /* 0x000088809d597816 */ /* 0x008fca00000000ff */
[----:B------:R-:W-:-:S07]  /*4570*/  IMAD R22, R89, R156, RZ ;  /* 0x0000009c59167224 */ /* 0x000fce00078e02ff */
.L_x_147:
[----:B------:R-:W-:Y:S05]  /*4580*/  BSYNC B1 ;  /* 0x0000000000017941 */ /* 0x000fea0003800000 */
.L_x_146:
[----:B---3--:R-:W-:Y:S01]  /*4590*/  @!P3 IMAD R89, R144, R155, R22 ;  /* 0x0000009b9059b224 */ /* 0x008fe200078e0216 */
[----:B------:R-:W-:Y:S04]  /*45a0*/  BSSY B1, `(.L_x_148) ;  /* 0x0000006000017945 */ /* 0x000fe80003800000 */
[----:B------:R3:W-:Y:S01]  /*45b0*/  @!P3 STG.E.U8 desc[UR36][R160.64+0x70], R89 ;  /* 0x00007059a000b986 */ /* 0x0007e2000c101124 */
[----:B------:R-:W-:Y:S05]  /*45c0*/  @P5 BRA `(.L_x_149) ;  /* 0x00000000000c5947 */ /* 0x000fea0003800000 */
[----:B--2---:R-:W3:Y:S02]  /*45d0*/  LDG.E.U8 R157, desc[UR36][R162.64+0x71] ;  /* 0x00007124a29d7981 */ /* 0x004ee4000c1e1100 */
[----:B---3--:R-:W-:-:S05]  /*45e0*/  PRMT R89, R157, 0x8880, RZ ;  /* 0x000088809d597816 */ /* 0x008fca00000000ff */
[----:B------:R-:W-:-:S07]  /*45f0*/  IMAD R22, R89, R156, RZ ;  /* 0x0000009c59167224 */ /* 0x000fce00078e02ff */
.L_x_149:
[----:B------:R-:W-:Y:S05]  /*4600*/  BSYNC B1 ;  /* 0x0000000000017941 */ /* 0x000fea0003800000 */
.L_x_148:
[----:B------:R-:W-:Y:S01]  /*4610*/  @!P5 IMAD R145, R145, R155, R22 ;  /* 0x0000009b9191d224 */ /* 0x000fe200078e0216 */
[----:B------:R-:W-:Y:S04]  /*4620*/  BSSY B1, `(.L_x_150) ;  /* 0x0000006000017945 */ /* 0x000fe80003800000 */
[----:B------:R0:W-:Y:S01]  /*4630*/  @!P5 STG.E.U8 desc[UR36][R160.64+0x71], R145 ;  /* 0x00007191a000d986 */ /* 0x0001e2000c101124 */
[----:B------:R-:W-:Y:S05]  /*4640*/  @P2 BRA `(.L_x_151) ;  /* 0x00000000000c2947 */ /* 0x000fea0003800000 */
[----:B--2---:R-:W3:Y:S02]  /*4650*/  LDG.E.U8 R157, desc[UR36][R166.64+0x70] ;  /* 0x00007024a69d7981 */ /* 0x004ee4000c1e1100 */
[----:B---3--:R-:W-:-:S05]  /*4660*/  PRMT R89, R157, 0x8880, RZ ;  /* 0x000088809d597816 */ /* 0x008fca00000000ff */
[----:B------:R-:W-:-:S07]  /*4670*/  IMAD R22, R89, R156, RZ ;  /* 0x0000009c59167224 */ /* 0x000fce00078e02ff */
.L_x_151:
[----:B------:R-:W-:Y:S05]  /*4680*/  BSYNC B1 ;  /* 0x0000000000017941 */ /* 0x000fea0003800000 */
.L_x_150:
[C---:B------:R-:W-:Y:S01]  /*4690*/  ISETP.LT.OR P4, PT, R3.reuse, 0x72, !P1 ;  /* 0x000000720300780c */ /* 0x040fe20004f81670 */
[----:B---3--:R-:W-:Y:S01]  /*46a0*/  @!P2 IMAD R89, R146, R155, R22 ;  /* 0x0000009b9259a224 */ /* 0x008fe200078e0216 */
[----:B------:R-:W-:Y:S01]  /*46b0*/  BSSY B1, `(.L_x_152) ;  /* 0x000000b000017945 */ /* 0x000fe20003800000 */
[----:B------:R-:W-:Y:S02]  /*46c0*/  ISETP.LT.OR P3, PT, R3, 0x79, !P0 ;  /* 0x000000790300780c */ /* 0x000fe40004761670 */
[----:B------:R-:W-:Y:S01]  /*46d0*/  IADD3 R153, P5, R153, 0x80, RZ ;  /* 0x0000008099997810 */ /* 0x000fe20007fbe0ff */
[----:B------:R3:W-:Y:S01]  /*46e0*/  @!P2 STG.E.U8 desc[UR36][R8.64+0x70], R89 ;  /* 0x000070590800a986 */ /* 0x0007e2000c101124 */
[C---:B------:R-:W-:Y:S02]  /*46f0*/  ISETP.LT.OR P2, PT, R3.reuse, 0x79, !P1 ;  /* 0x000000790300780c */ /* 0x040fe40004f41670 */
[C---:B------:R-:W-:Y:S02]  /*4700*/  ISETP.LT.OR P0, PT, R3.reuse, 0x7a, !P0 ;  /* 0x0000007a0300780c */ /* 0x040fe40004701670 */
[----:B------:R-:W-:-:S02]  /*4710*/  ISETP.LT.OR P1, PT, R3, 0x7a, !P1 ;  /* 0x0000007a0300780c */ /* 0x000fc40004f21670 */
[----:B------:R-:W-:Y:S11]  /*4720*/  @P4 BRA `(.L_x_153) ;  /* 0x00000000000c4947 */ /* 0x000ff60003800000 */
[----:B--2---:R-:W3:Y:S02]  /*4730*/  LDG.E.U8 R157, desc[UR36][R166.64+0x71] ;  /* 0x00007124a69d7981 */ /* 0x004ee4000c1e1100 */
[----:B---3--:R-:W-:-:S05]  /*4740*/  PRMT R89, R157, 0x8880, RZ ;  /* 0x000088809d597816 */ /* 0x008fca00000000ff */
[----:B------:R-:W-:-:S07]  /*4750*/  IMAD R22, R89, R156, RZ ;  /* 0x0000009c59167224 */ /* 0x000fce00078e02ff */
.L_x_153:
[----:B------:R-:W-:Y:S05]  /*4760*/  BSYNC B1 ;  /* 0x0000000000017941 */ /* 0x000fea0003800000 */
.L_x_152:
[----:B------:R-:W-:Y:S01]  /*4770*/  @!P4 IMAD R147, R147, R155, R22 ;  /* 0x0000009b9393c224 */ /* 0x000fe200078e0216 */
[----:B------:R-:W-:Y:S04]  /*4780*/  BSSY B1, `(.L_x_154) ;  /* 0x0000006000017945 */ /* 0x000fe80003800000 */
[----:B------:R0:W-:Y:S01]  /*4790*/  @!P4 STG.E.U8 desc[UR36][R8.64+0x71], R147 ;  /* 0x000071930800c986 */ /* 0x0001e2000c101124 */
[----:B------:R-:W-:Y:S05]  /*47a0*/  @P3 BRA `(.L_x_155) ;  /* 0x00000000000c3947 */ /* 0x000fea0003800000 */
[----:B--2---:R-:W3:Y:S02]  /*47b0*/  LDG.E.U8 R157, desc[UR36][R162.64+0x78] ;  /* 0x00007824a29d7981 */ /* 0x004ee4000c1e1100 */
[----:B---3--:R-:W-:-:S05]  /*47c0*/  PRMT R89, R157, 0x8880, RZ ;  /* 0x000088809d597816 */ /* 0x008fca00000000ff */
[----:B------:R-:W-:-:S07]  /*47d0*/  IMAD R22, R89, R156, RZ ;  /* 0x0000009c59167224 */ /* 0x000fce00078e02ff */
.L_x_155:
[----:B------:R-:W-:Y:S05]  /*47e0*/  BSYNC B1 ;  /* 0x0000000000017941 */ /* 0x000fea0003800000 */
.L_x_154:
[----:B---3--:R-:W-:Y:S01]  /*47f0*/  @!P3 IMAD R89, R148, R155, R22 ;  /* 0x0000009b9459b224 */ /* 0x008fe200078e0216 */
[----:B------:R-:W-:Y:S01]  /*4800*/  BSSY B1, `(.L_x_156) ;  /* 0x0000007000017945 */ /* 0x000fe20003800000 */
[----:B----4-:R-:W-:-:S03]  /*4810*/  IMAD.X R91, RZ, RZ, R5, P5 ;  /* 0x000000ffff5b7224 */ /* 0x010fc600028e0605 */
[----:B------:R3:W-:Y:S01]  /*4820*/  @!P3 STG.E.U8 desc[UR36][R160.64+0x78], R89 ;  /* 0x00007859a000b986 */ /* 0x0007e2000c101124 */
[----:B------:R-:W-:Y:S05]  /*4830*/  @P0 BRA `(.L_x_157) ;  /* 0x00000000000c0947 */ /* 0x000fea0003800000 */
[----:B--2---:R-:W2:Y:S02]  /*4840*/  LDG.E.U8 R157, desc[UR36][R162.64+0x79] ;  /* 0x00007924a29d7981 */ /* 0x004ea4000c1e1100 */
[----:B--2---:R-:W-:-:S05]  /*4850*/  PRMT R5, R157, 0x8880, RZ ;  /* 0x000088809d057816 */ /* 0x004fca00000000ff */
[----:B------:R-:W-:-:S07]  /*4860*/  IMAD R22, R5, R156, RZ ;  /* 0x0000009c05167224 */ /* 0x000fce00078e02ff */
.L_x_157:
[----:B------:R-:W-:Y:S05]  /*4870*/  BSYNC B1 ;  /* 0x0000000000017941 */ /* 0x000fea0003800000 */
.L_x_156:
[----:B------:R-:W-:Y:S01]  /*4880*/  @!P0 IMAD R149, R149, R155, R22 ;  /* 0x0000009b95958224 */ /* 0x000fe200078e0216 */
[----:B------:R-:W-:Y:S01]  /*4890*/  BSSY B1, `(.L_x_158) ;  /* 0x0000007000017945 */ /* 0x000fe20003800000 */
[----:B------:R-:W-:-:S03]  /*48a0*/  IMAD R4, R91, R158, RZ ;  /* 0x0000009e5b047224 */ /* 0x000fc600078e02ff */
[----:B------:R4:W-:Y:S01]  /*48b0*/  @!P0 STG.E.U8 desc[UR36][R160.64+0x79], R149 ;  /* 0x00007995a0008986 */ /* 0x0009e2000c101124 */
[----:B------:R-:W-:Y:S05]  /*48c0*/  @P2 BRA `(.L_x_159) ;  /* 0x00000000000c2947 */ /* 0x000fea0003800000 */
[----:B--2---:R-:W2:Y:S02]  /*48d0*/  LDG.E.U8 R157, desc[UR36][R166.64+0x78] ;  /* 0x00007824a69d7981 */ /* 0x004ea4000c1e1100 */
[----:B--2---:R-:W-:-:S05]  /*48e0*/  PRMT R5, R157, 0x8880, RZ ;  /* 0x000088809d057816 */ /* 0x004fca00000000ff */
[----:B------:R-:W-:-:S07]  /*48f0*/  IMAD R22, R5, R156, RZ ;  /* 0x0000009c05167224 */ /* 0x000fce00078e02ff */
.L_x_159:
[----:B------:R-:W-:Y:S05]  /*4900*/  BSYNC B1 ;  /* 0x0000000000017941 */ /* 0x000fea0003800000 */
.L_x_158:
[----:B------:R-:W-:Y:S01]  /*4910*/  @!P2 IMAD R5, R150, R155, R22 ;  /* 0x0000009b9605a224 */ /* 0x000fe200078e0216 */
[----:B------:R-:W-:Y:S01]  /*4920*/  BSSY B1, `(.L_x_160) ;  /* 0x0000009000017945 */ /* 0x000fe20003800000 */
[C---:B---3--:R-:W-:Y:S02]  /*4930*/  IMAD R89, R153.reuse, R159, R4 ;  /* 0x0000009f99597224 */ /* 0x048fe400078e0204 */
[CC--:B------:R-:W-:Y:S01]  /*4940*/  IMAD.WIDE.U32 R164, R153.reuse, R158.reuse, R164 ;  /* 0x0000009e99a47225 */ /* 0x0c0fe200078e00a4 */
[----:B------:R3:W-:Y:S03]  /*4950*/  @!P2 STG.E.U8 desc[UR36][R8.64+0x78], R5 ;  /* 0x000078050800a986 */ /* 0x0007e6000c101124 */
[----:B------:R-:W-:Y:S01]  /*4960*/  IMAD.WIDE.U32 R158, R153, R158, R20 ;  /* 0x0000009e999e7225 */ /* 0x000fe200078e0014 */
[----:B------:R-:W-:Y:S06]  /*4970*/  @P1 BRA `(.L_x_161) ;  /* 0x00000000000c1947 */ /* 0x000fec0003800000 */
[----:B--2---:R-:W3:Y:S02]  /*4980*/  LDG.E.U8 R157, desc[UR36][R166.64+0x79] ;  /* 0x00007924a69d7981 */ /* 0x004ee4000c1e1100 */
[----:B---3--:R-:W-:-:S05]  /*4990*/  PRMT R5, R157, 0x8880, RZ ;  /* 0x000088809d057816 */ /* 0x008fca00000000ff */
[----:B------:R-:W-:-:S07]  /*49a0*/  IMAD R22, R5, R156, RZ ;  /* 0x0000009c05167224 */ /* 0x000fce00078e02ff */
.L_x_161:
[----:B------:R-:W-:Y:S05]  /*49b0*/  BSYNC B1 ;  /* 0x0000000000017941 */ /* 0x000fea0003800000 */
.L_x_160:
[----:B------:R-:W-:Y:S01]  /*49c0*/  @!P1 IMAD R151, R151, R155, R22 ;  /* 0x0000009b97979224 */ /* 0x000fe200078e0216 */
[----:B------:R-:W-:Y:S01]  /*49d0*/  ISETP.GE.AND P2, PT, R0, 0x81, PT ;  /* 0x000000810000780c */ /* 0x000fe20003f46270 */
[----:B------:R-:W-:Y:S01]  /*49e0*/  BSSY B1, `(.L_x_162) ;  /* 0x000000c000017945 */ /* 0x000fe20003800000 */
[----:B------:R-:W-:Y:S02]  /*49f0*/  IADD3 R4, P5, R158, R12, RZ ;  /* 0x0000000c9e047210 */ /* 0x000fe40007fbe0ff */
[----:B------:R0:W-:Y:S01]  /*4a00*/  @!P1 STG.E.U8 desc[UR36][R8.64+0x79], R151 ;  /* 0x0000799708009986 */ /* 0x0001e2000c101124 */
[----:B------:R-:W-:Y:S02]  /*4a10*/  ISETP.LT.OR P1, PT, R3, 0x1, !P2 ;  /* 0x000000010300780c */ /* 0x000fe40005721670 */
[----:B---3--:R-:W-:Y:S02]  /*4a20*/  IADD3.X R5, R13, R159, R89, P5, !PT ;  /* 0x0000009f0d057210 */ /* 0x008fe40002ffe459 */
[----:B------:R-:W-:-:S02]  /*4a30*/  ISETP.GE.AND P0, PT, R0, 0x89, PT ;  /* 0x000000890000780c */ /* 0x000fc40003f06270 */
[----:B------:R-:W-:Y:S02]  /*4a40*/  IADD3 R12, P4, P3, R14, R12, R164 ;  /* 0x0000000c0e0c7210 */ /* 0x000fe40007b9e0a4 */
[----:B------:R-:W-:-:S05]  /*4a50*/  ISETP.LT.OR P5, PT, R3, 0x2, !P2 ;  /* 0x000000020300780c */ /* 0x000fca00057a1670 */
[----:B0-----:R-:W-:Y:S08]  /*4a60*/  @P1 BRA `(.L_x_163) ;  /* 0x00000000000c1947 */ /* 0x001ff00003800000 */
[----:B--2---:R-:W2:Y:S02]  /*4a70*/  LDG.E.U8 R157, desc[UR36][R4.64] ;  /* 0x00000024049d7981 */ /* 0x004ea4000c1e1100 */
[----:B--2---:R-:W-:-:S05]  /*4a80*/  PRMT R9, R157, 0x8880, RZ ;  /* 0x000088809d097816 */ /* 0x004fca00000000ff */
[----:B------:R-:W-:-:S07]  /*4a90*/  IMAD R22, R9, R156, RZ ;  /* 0x0000009c09167224 */ /* 0x000fce00078e02ff */
.L_x_163:
[----:B------:R-:W-:Y:S05]  /*4aa0*/  BSYNC B1 ;  /* 0x0000000000017941 */ /* 0x000fea0003800000 */
.L_x_162:
[----:B------:R-:W-:Y:S01]  /*4ab0*/  @!P1 IMAD R9, R24, R155, R22 ;  /* 0x0000009b18099224 */ /* 0x000fe200078e0216 */
[----:B------:R-:W-:Y:S01]  /*4ac0*/  BSSY B1, `(.L_x_164) ;  /* 0x0000007000017945 */ /* 0x000fe20003800000 */
[----:B------:R-:W-:-:S03]  /*4ad0*/  IMAD.IADD R164, R89, 0x1, R165 ;  /* 0x0000000159a47824 */ /* 0x000fc600078e02a5 */
[----:B------:R0:W-:Y:S01]  /*4ae0*/  @!P1 STG.E.U8 desc[UR36][R6.64], R9 ;  /* 0x0000000906009986 */ /* 0x0001e2000c101124 */
[----:B------:R-:W-:Y:S05]  /*4af0*/  @P5 BRA `(.L_x_165) ;  /* 0x00000000000c5947 */ /* 0x000fea0003800000 */
[----:B--2---:R-:W0:Y:S02]  /*4b00*/  LDG.E.U8 R157, desc[UR36][R4.64+0x1] ;  /* 0x00000124049d7981 */ /* 0x004e24000c1e1100 */
[----:B0-----:R-:W-:-:S05]  /*4b10*/  PRMT R9, R157, 0x8880, RZ ;  /* 0x000088809d097816 */ /* 0x001fca00000000ff */
[----:B------:R-:W-:-:S07]  /*4b20*/  IMAD R22, R9, R156, RZ ;  /* 0x0000009c09167224 */ /* 0x000fce00078e02ff */
.L_x_165:
[----:B------:R-:W-:Y:S05]  /*4b30*/  BSYNC B1 ;  /* 0x0000000000017941 */ /* 0x000fea0003800000 */
.L_x_164:
[----:B------:R-:W-:Y:S01]  /*4b40*/  ISETP.LT.OR P1, PT, R3, 0x1, !P0 ;  /* 0x000000010300780c */ /* 0x000fe20004721670 */
[----:B------:R-:W-:Y:S01]  /*4b50*/  @!P5 IMAD R25, R25, R155, R22 ;  /* 0x0000009b1919d224 */ /* 0x000fe200078e0216 */
[----:B------:R-:W-:Y:S01]  /*4b60*/  BSSY B1, `(.L_x_166) ;  /* 0x000000a000017945 */ /* 0x000fe20003800000 */
[----:B------:R-:W-:Y:S02]  /*4b70*/  IADD3.X R13, R21, R13, R164, P4, P3 ;  /* 0x0000000d150d7210 */ /* 0x000fe400027e64a4 */
[C---:B------:R-:W-:Y:S01]  /*4b80*/  ISETP.LT.OR P4, PT, R3.reuse, 0x2, !P0 ;  /* 0x000000020300780c */ /* 0x040fe20004781670 */
[----:B------:R3:W-:Y:S01]  /*4b90*/  @!P5 STG.E.U8 desc[UR36][R6.64+0x1], R25 ;  /* 0x000001190600d986 */ /* 0x0007e2000c101124 */
[C---:B------:R-:W-:Y:S02]  /*4ba0*/  ISETP.LT.OR P5, PT, R3.reuse, 0x9, !P2 ;  /* 0x000000090300780c */ /* 0x040fe400057a1670 */
[----:B------:R-:W-:-:S04]  /*4bb0*/  ISETP.LT.OR P3, PT, R3, 0xa, !P2 ;  /* 0x0000000a0300780c */ /* 0x000fc80005761670 */
[----:B------:R-:W-:Y:S09]  /*4bc0*/  @P1 BRA `(.L_x_167) ;  /* 0x00000000000c1947 */ /* 0x000ff20003800000 */
[----:B--2---:R-:W0:Y:S02]  /*4bd0*/  LDG.E.U8 R157, desc[UR36][R12.64] ;  /* 0x000000240c9d7981 */ /* 0x004e24000c1e1100 */
[----:B0-----:R-:W-:-:S05]  /*4be0*/  PRMT R9, R157, 0x8880, RZ ;  /* 0x000088809d097816 */ /* 0x001fca00000000ff */
[----:B------:R-:W-:-:S07]  /*4bf0*/  IMAD R22, R9, R156, RZ ;  /* 0x0000009c09167224 */ /* 0x000fce00078e02ff */
.L_x_167:
[----:B------:R-:W-:Y:S05]  /*4c00*/  BSYNC B1 ;  /* 0x0000000000017941 */ /* 0x000fea0003800000 */
.L_x_166:
[----:B0-----:R-:W-:Y:S01]  /*4c10*/  @!P1 IMAD R9, R26, R155, R22 ;  /* 0x0000009b1a099224 */ /* 0x001fe200078e0216 */
[----:B------:R-:W-:Y:S04]  /*4c20*/  BSSY B1, `(.L_x_168) ;  /* 0x0000006000017945 */ /* 0x000fe80003800000 */
[----:B------:R0:W-:Y:S01]  /*4c30*/  @!P1 STG.E.U8 desc[UR36][R10.64], R9 ;  /* 0x000000090a009986 */ /* 0x0001e2000c101124 */
[----:B------:R-:W-:Y:S05]  /*4c40*/  @P4 BRA `(.L_x_169) ;  /* 0x00000000000c4947 */ /* 0x000fea0003800000 */
[----:B--2---:R-:W0:Y:S02]  /*4c50*/  LDG.E.U8 R157, desc[UR36][R12.64+0x1] ;  /* 0x000001240c9d7981 */ /* 0x004e24000c1e1100 */
[----:B0-----:R-:W-:-:S05]  /*4c60*/  PRMT R9, R157, 0x8880, RZ ;  /* 0x000088809d097816 */ /* 0x001fca00000000ff */
[----:B------:R-:W-:-:S07]  /*4c70*/  IMAD R22, R9, R156, RZ ;  /* 0x0000009c09167224 */ /* 0x000fce00078e02ff */
.L_x_169:
[----:B------:R-:W-:Y:S05]  /*4c80*/  BSYNC B1 ;  /* 0x0000000000017941 */ /* 0x000fea0003800000 */
.L_x_168:
[----:B------:R-:W-:Y:S01]  /*4c90*/  @!P4 IMAD R27, R27, R155, R22 ;  /* 0x0000009b1b1bc224 */ /* 0x000fe200078e0216 */
[----:B------:R-:W-:Y:S04]  /*4ca0*/  BSSY B1, `(.L_x_170) ;  /* 0x0000006000017945 */ /* 0x000fe80003800000 */
[----:B------:R0:W-:Y:S01]  /*4cb0*/  @!P4 STG.E.U8 desc[UR36][R10.64+0x1], R27 ;  /* 0x0000011b0a00c986 */ /* 0x0001e2000c101124 */
[----:B------:R-:W-:Y:S05]  /*4cc0*/  @P5 BRA `(.L_x_171) ;  /* 0x00000000000c5947 */ /* 0x000fea0003800000 */
[----:B--2---:R-:W0:Y:S02]  /*4cd0*/  LDG.E.U8 R157, desc[UR36][R4.64+0x8] ;  /* 0x00000824049d7981 */ /* 0x004e24000c1e1100 */
[----:B0-----:R-:W-:-:S05]  /*4ce0*/  PRMT R9, R157, 0x8880, RZ ;  /* 0x000088809d097816 */ /* 0x001fca00000000ff */
[----:B------:R-:W-:-:S07]  /*4cf0*/  IMAD R22, R9, R156, RZ ;  /* 0x0000009c09167224 */ /* 0x000fce00078e02ff */
.L_x_171:
[----:B------:R-:W-:Y:S05]  /*4d00*/  BSYNC B1 ;  /* 0x0000000000017941 */ /* 0x000fea0003800000 */
.L_x_170:
[----:B0-----:R-:W-:Y:S01]  /*4d10*/  @!P5 IMAD R9, R28, R155, R22 ;  /* 0x0000009b1c09d224 */ /* 0x001fe200078e0216 */
[----:B------:R-:W-:Y:S04]  /*4d20*/  BSSY B1, `(.L_x_172) ;  /* 0x0000006000017945 */ /* 0x000fe80003800000 */
[----:B------:R0:W-:Y:S01]  /*4d30*/  @!P5 STG.E.U8 desc[UR36][R6.64+0x8], R9 ;  /* 0x000008090600d986 */ /* 0x0001e2000c101124 */
[----:B------:R-:W-:Y:S05]  /*4d40*/  @P3 BRA `(.L_x_173) ;  /* 0x00000000000c3947 */ /* 0x000fea0003800000 */
[----:B--2---:R-:W0:Y:S02]  /*4d50*/  LDG.E.U8 R157, desc[UR36][R4.64+0x9] ;  /* 0x00000924049d7981 */ /* 0x004e24000c1e1100 */
[----:B0-----:R-:W-:-:S05]  /*4d60*/  PRMT R9, R157, 0x8880, RZ ;  /* 0x000088809d097816 */ /* 0x001fca00000000ff */
[----:B------:R-:W-:-:S07]  /*4d70*/  IMAD R22, R9, R156, RZ ;  /* 0x0000009c09167224 */ /* 0x000fce00078e02ff */
.L_x_173:
[----:B------:R-:W-:Y:S05]  /*4d80*/  BSYNC B1 ;  /* 0x0000000000017941 */ /* 0x000fea0003800000 */
.L_x_172:
[----:B------:R-:W-:Y:S01]  /*4d90*/  ISETP.LT.OR P5, PT, R3, 0x9, !P0 ;  /* 0x000000090300780c */ /* 0x000fe200047a1670 */
[----:B------:R-:W-:Y:S01]  /*4da0*/  @!P3 IMAD R29, R29, R155, R22 ;  /* 0x0000009b1d1db224 */ /* 0x000fe200078e0216 */
[----:B------:R-:W-:Y:S01]  /*4db0*/  BSSY B1, `(.L_x_174) ;  /* 0x0000009000017945 */ /* 0x000fe20003800000 */
[C---:B------:R-:W-:Y:S02]  /*4dc0*/  ISETP.LT.OR P4, PT, R3.reuse, 0xa, !P0 ;  /* 0x0000000a0300780c */ /* 0x040fe40004781670 */
[C---:B------:R-:W-:Y:S01]  /*4dd0*/  ISETP.LT.OR P1, PT, R3.reuse, 0x12, !P2 ;  /* 0x000000120300780c */ /* 0x040fe20005721670 */
[----:B------:R0:W-:Y:S01]  /*4de0*/  @!P3 STG.E.U8 desc[UR36][R6.64+0x9], R29 ;  /* 0x0000091d0600b986 */ /* 0x0001e2000c101124 */
[----:B------:R-:W-:-:S06]  /*4df0*/  ISETP.LT.OR P3, PT, R3, 0x11, !P2 ;  /* 0x000000110300780c */ /* 0x000fcc0005761670 */
[----:B------:R-:W-:Y:S07]  /*4e00*/  @P5 BRA `(.L_x_175) ;  /* 0x00000000000c5947 */ /* 0x000fee0003800000 */
[----:B--2---:R-:W0:Y:S02]  /*4e10*/  LDG.E.U8 R157, desc[UR36][R12.64+0x8] ;  /* 0x000008240c9d7981 */ /* 0x004e24000c1e1100 */
[----:B0-----:R-:W-:-:S05]  /*4e20*/  PRMT R9, R157, 0x8880, RZ ;  /* 0x000088809d097816 */ /* 0x001fca00000000ff */
[----:B------:R-:W-:-:S07]  /*4e30*/  IMAD R22, R9, R156, RZ ;  /* 0x0000009c09167224 */ /* 0x000fce00078e02ff */
.L_x_175:
[----:B------:R-:W-:Y:S05]  /*4e40*/  BSYNC B1 ;  /* 0x0000000000017941 */ /* 0x000fea0003800000 */
.L_x_174:
[----:B0-----:R-:W-:Y:S01]  /*4e50*/  @!P5 IMAD R9, R30, R155, R22 ;  /* 0x0000009b1e09d224 */ /* 0x001fe200078e0216 */
[----:B------:R-:W-:Y:S04]  /*4e60*/  BSSY B1, `(.L_x_176) ;  /* 0x0000006000017945 */ /* 0x000fe80003800000 */
[----:B------:R0:W-:Y:S01]  /*4e70*/  @!P5 STG.E.U8 desc[UR36][R10.64+0x8], R9 ;  /* 0x000008090a00d986 */ /* 0x0001e2000c101124 */
[----:B------:R-:W-:Y:S05]  /*4e80*/  @P4 BRA `(.L_x_177) ;  /* 0x00000000000c4947 */ /* 0x000fea0003800000 */
[----:B--2---:R-:W0:Y:S02]  /*4e90*/  LDG.E.U8 R157, desc[UR36][R12.64+0x9] ;  /* 0x000009240c9d7981 */ /* 0x004e24000c1e1100 */
[----:B0-----:R-:W-:-:S05]  /*4ea0*/  PRMT R9, R157, 0x8880, RZ ;  /* 0x000088809d097816 */ /* 0x001fca00000000ff */
[----:B------:R-:W-:-:S07]  /*4eb0*/  IMAD R22, R9, R156, RZ ;  /* 0x0000009c09167224 */ /* 0x000fce00078e02ff */
.L_x_177:
[----:B------:R-:W-:Y:S05]  /*4ec0*/  BSYNC B1 ;  /* 0x0000000000017941 */ /* 0x000fea0003800000 */
.L_x_176:
[----:B------:R-:W-:Y:S01]  /*4ed0*/  @!P4 IMAD R31, R31, R155, R22 ;  /* 0x0000009b1f1fc224 */ /* 0x000fe200078e0216 */
[----:B------:R-:W-:Y:S04]  /*4ee0*/  BSSY B1, `(.L_x_178) ;  /* 0x0000006000017945 */ /* 0x000fe80003800000 */
[----:B------:R0:W-:Y:S01]  /*4ef0*/  @!P4 STG.E.U8 desc[UR36][R10.64+0x9], R31 ;  /* 0x0000091f0a00c986 */ /* 0x0001e2000c101124 */
[----:B------:R-:W-:Y:S05]  /*4f00*/  @P3 BRA `(.L_x_179) ;  /* 0x00000000000c3947 */ /* 0x000fea0003800000 */
[----:B--2---:R-:W0:Y:S02]  /*4f10*/  LDG.E.U8 R157, desc[UR36][R4.64+0x10] ;  /* 0x00001024049d7981 */ /* 0x004e24000c1e1100 */
[----:B0-----:R-:W-:-:S05]  /*4f20*/  PRMT R9, R157, 0x8880, RZ ;  /* 0x000088809d097816 */ /* 0x001fca00000000ff */
[----:B------:R-:W-:-:S07]  /*4f30*/  IMAD R22, R9, R156, RZ ;  /* 0x0000009c09167224 */ /* 0x000fce00078e02ff */
.L_x_179:
[----:B------:R-:W-:Y:S05]  /*4f40*/  BSYNC B1 ;  /* 0x0000000000017941 */ /* 0x000fea0003800000 */
.L_x_178:
[----:B0-----:R-:W-:Y:S01]  /*4f50*/  @!P3 IMAD R9, R32, R155, R22 ;  /* 0x0000009b2009b224 */ /* 0x001fe200078e0216 */
[----:B------:R-:W-:Y:S04]  /*4f60*/  BSSY B1, `(.L_x_180) ;  /* 0x0000006000017945 */ /* 0x000fe80003800000 */
[----:B------:R0:W-:Y:S01]  /*4f70*/  @!P3 STG.E.U8 desc[UR36][R6.64+0x10], R9 ;  /* 0x000010090600b986 */ /* 0x0001e2000c101124 */
[----:B------:R-:W-:Y:S05]  /*4f80*/  @P1 BRA `(.L_x_181) ;  /* 0x00000000000c1947 */ /* 0x000fea0003800000 */
[----:B--2---:R-:W0:Y:S02]  /*4f90*/  LDG.E.U8 R157, desc[UR36][R4.64+0x11] ;  /* 0x00001124049d7981 */ /* 0x004e24000c1e1100 */
[----:B0-----:R-:W-:-:S05]  /*4fa0*/  PRMT R9, R157, 0x8880, RZ ;  /* 0x000088809d097816 */ /* 0x001fca00000000ff */
[----:B------:R-:W-:-:S07]  /*4fb0*/  IMAD R22, R9, R156, RZ ;  /* 0x0000009c09167224 */ /* 0x000fce00078e02ff */
.L_x_181:
[----:B------:R-:W-:Y:S05]  /*4fc0*/  BSYNC B1 ;  /* 0x0000000000017941 */ /* 0x000fea0003800000 */
.L_x_180:
        /* <DEDUP_REMOVED lines=11> */
.L_x_183:
[----:B------:R-:W-:Y:S05]  /*5080*/  BSYNC B1 ;  /* 0x0000000000017941 */ /* 0x000fea0003800000 */
.L_x_182:
[----:B0-----:R-:W-:Y:S01]  /*5090*/  @!P4 IMAD R9, R34, R155, R22 ;  /* 0x0000009b2209c224 */ /* 0x001fe200078e0216 */
[----:B------:R-:W-:Y:S04]  /*50a0*/  BSSY B1, `(.L_x_184) ;  /* 0x0000006000017945 */ /* 0x000fe80003800000 */
[----:B------:R0:W-:Y:S01]  /*50b0*/  @!P4 STG.E.U8 desc[UR36][R10.64+0x10], R9 ;  /* 0x000010090a00c986 */ /* 0x0001e2000c101124 */
[----:B------:R-:W-:Y:S05]  /*50c0*/  @P3 BRA `(.L_x_185) ;  /* 0x00000000000c3947 */ /* 0x000fea0003800000 */
[----:B--2---:R-:W0:Y:S02]  /*50d0*/  LDG.E.U8 R157, desc[UR36][R12.64+0x11] ;  /* 0x000011240c9d7981 */ /* 0x004e24000c1e1100 */
[----:B0-----:R-:W-:-:S05]  /*50e0*/  PRMT R9, R157, 0x8880, RZ ;  /* 0x000088809d097816 */ /* 0x001fca00000000ff */
[----:B------:R-:W-:-:S07]  /*50f0*/  IMAD R22, R9, R156, RZ ;  /* 0x0000009c09167224 */ /* 0x000fce00078e02ff */
.L_x_185:
[----:B------:R-:W-:Y:S05]  /*5100*/  BSYNC B1 ;  /* 0x0000000000017941 */ /* 0x000fea0003800000 */
.L_x_184:
[----:B------:R-:W-:Y:S01]  /*5110*/  @!P3 IMAD R35, R35, R155, R22 ;  /* 0x0000009b2323b224 */ /* 0x000fe200078e0216 */
[----:B------:R-:W-:Y:S04]  /*5120*/  BSSY B1, `(.L_x_186) ;  /* 0x0000006000017945 */ /* 0x000fe80003800000 */
[----:B------:R0:W-:Y:S01]  /*5130*/  @!P3 STG.E.U8 desc[UR36][R10.64+0x11], R35 ;  /* 0x000011230a00b986 */ /* 0x0001e2000c101124 */
[----:B------:R-:W-:Y:S05]  /*5140*/  @P5 BRA `(.L_x_187) ;  /* 0x00000000000c5947 */ /* 0x000fea0003800000 */
[----:B--2---:R-:W0:Y:S02]  /*5150*/  LDG.E.U8 R157, desc[UR36][R4.64+0x18] ;  /* 0x00001824049d7981 */ /* 0x004e24000c1e1100 */
[----:B0-----:R-:W-:-:S05]  /*5160*/  PRMT R9, R157, 0x8880, RZ ;  /* 0x000088809d097816 */ /* 0x001fca00000000ff */
[----:B------:R-:W-:-:S07]  /*5170*/  IMAD R22, R9, R156, RZ ;  /* 0x0000009c09167224 */ /* 0x000fce00078e02ff */
.L_x_187:
[----:B------:R-:W-:Y:S05]  /*5180*/  BSYNC B1 ;  /* 0x0000000000017941 */ /* 0x000fea0003800000 */
.L_x_186:
[----:B0-----:R-:W-:Y:S01]  /*5190*/  @!P5 IMAD R9, R36, R155, R22 ;  /* 0x0000009b2409d224 */ /* 0x001fe200078e0216 */
[----:B------:R-:W-:Y:S04]  /*51a0*/  BSSY B1, `(.L_x_188) ;  /* 0x0000006000017945 */ /* 0x000fe80003800000 */
[----:B------:R0:W-:Y:S01]  /*51b0*/  @!P5 STG.E.U8 desc[UR36][R6.64+0x18], R9 ;  /* 0x000018090600d986 */ /* 0x0001e2000c101124 */
[----:B------:R-:W-:Y:S05]  /*51c0*/  @P1 BRA `(.L_x_189) ;  /* 0x00000000000c1947 */ /* 0x000fea0003800000 */
[----:B--2---:R-:W0:Y:S02]  /*51d0*/  LDG.E.U8 R157, desc[UR36][R4.64+0x19] ;  /* 0x00001924049d7981 */ /* 0x004e24000c1e1100 */
[----:B0-----:R-:W-:-:S05]  /*51e0*/  PRMT R9, R157, 0x8880, RZ ;  /* 0x000088809d097816 */ /* 0x001fca00000000ff */
[----:B------:R-:W-:-:S07]  /*51f0*/  IMAD R22, R9, R156, RZ ;  /* 0x0000009c09167224 */ /* 0x000fce00078e02ff */
.L_x_189:
[----:B------:R-:W-:Y:S05]  /*5200*/  BSYNC B1 ;  /* 0x0000000000017941 */ /* 0x000fea0003800000 */
.L_x_188:
        /* <DEDUP_REMOVED lines=11> */
.L_x_191:
[----:B------:R-:W-:Y:S05]  /*52c0*/  BSYNC B1 ;  /* 0x0000000000017941 */ /* 0x000fea0003800000 */
.L_x_190:
[----:B0-----:R-:W-:Y:S01]  /*52d0*/  @!P4 IMAD R9, R38, R155, R22 ;  /* 0x0000009b2609c224 */ /* 0x001fe200078e0216 */
[----:B------:R-:W-:Y:S04]  /*52e0*/  BSSY B1, `(.L_x_192) ;  /* 0x0000006000017945 */ /* 0x000fe80003800000 */
[----:B------:R0:W-:Y:S01]  /*52f0*/  @!P4 STG.E.U8 desc[UR36][R10.64+0x18], R9 ;  /* 0x000018090a00c986 */ /* 0x0001e2000c101124 */
[----:B------:R-:W-:Y:S05]  /*5300*/  @P3 BRA `(.L_x_193) ;  /* 0x00000000000c3947 */ /* 0x000fea0003800000 */
[----:B--2---:R-:W0:Y:S02]  /*5310*/  LDG.E.U8 R157, desc[UR36][R12.64+0x19] ;  /* 0x000019240c9d7981 */ /* 0x004e24000c1e1100 */
[----:B0-----:R-:W-:-:S05]  /*5320*/  PRMT R9, R157, 0x8880, RZ ;  /* 0x000088809d097816 */ /* 0x001fca00000000ff */
[----:B------:R-:W-:-:S07]  /*5330*/  IMAD R22, R9, R156, RZ ;  /* 0x0000009c09167224 */ /* 0x000fce00078e02ff */
.L_x_193:
[----:B------:R-:W-:Y:S05]  /*5340*/  BSYNC B1 ;  /* 0x0000000000017941 */ /* 0x000fea0003800000 */
.L_x_192:
[----:B------:R-:W-:Y:S01]  /*5350*/  @!P3 IMAD R39, R39, R155, R22 ;  /* 0x0000009b2727b224 */ /* 0x000fe200078e0216 */
[----:B------:R-:W-:Y:S04]  /*5360*/  BSSY B1, `(.L_x_194) ;  /* 0x0000006000017945 */ /* 0x000fe80003800000 */
[----:B------:R0:W-:Y:S01]  /*5370*/  @!P3 STG.E.U8 desc[UR36][R10.64+0x19], R39 ;  /* 0x000019270a00b986 */ /* 0x0001e2000c101124 */
[----:B------:R-:W-:Y:S05]  /*5380*/  @P5 BRA `(.L_x_195) ;  /* 0x00000000000c5947 */ /* 0x000fea0003800000 */
[----:B--2---:R-:W0:Y:S02]  /*5390*/  LDG.E.U8 R157, desc[UR36][R4.64+0x20] ;  /* 0x00002024049d7981 */ /* 0x004e24000c1e1100 */
[----:B0-----:R-:W-:-:S05]  /*53a0*/  PRMT R9, R157, 0x8880, RZ ;  /* 0x000088809d097816 */ /* 0x001fca00000000ff */
[----:B------:R-:W-:-:S07]  /*53b0*/  IMAD R22, R9, R156, RZ ;  /* 0x0000009c09167224 */ /* 0x000fce00078e02ff */
.L_x_195:
[----:B------:R-:W-:Y:S05]  /*53c0*/  BSYNC B1 ;  /* 0x0000000000017941 */ /* 0x000fea0003800000 */
.L_x_194:
[----:B0-----:R-:W-:Y:S01]  /*53d0*/  @!P5 IMAD R9, R40, R155, R22 ;  /* 0x0000009b2809d224 */ /* 0x001fe200078e0216 */
[----:B------:R-:W-:Y:S04]  /*53e0*/  BSSY B1, `(.L_x_196) ;  /* 0x0000006000017945 */ /* 0x000fe80003800000 */
[----:B------:R0:W-:Y:S01]  /*53f0*/  @!P5 STG.E.U8 desc[UR36][R6.64+0x20], R9 ;  /* 0x000020090600d986 */ /* 0x0001e2000c101124 */
[----:B------:R-:W-:Y:S05]  /*5400*/  @P1 BRA `(.L_x_197) ;  /* 0x00000000000c1947 */ /* 0x000fea0003800000 */
[----:B--2---:R-:W0:Y:S02]  /*5410*/  LDG.E.U8 R157, desc[UR36][R4.64+0x21] ;  /* 0x00002124049d7981 */ /* 0x004e24000c1e1100 */
[----:B0-----:R-:W-:-:S05]  /*5420*/  PRMT R9, R157, 0x8880, RZ ;  /* 0x000088809d097816 */ /* 0x001fca00000000ff */
[----:B------:R-:W-:-:S07]  /*5430*/  IMAD R22, R9, R156, RZ ;  /* 0x0000009c09167224 */ /* 0x000fce00078e02ff */
.L_x_197:
[----:B------:R-:W-:Y:S05]  /*5440*/  BSYNC B1 ;  /* 0x0000000000017941 */ /* 0x000fea0003800000 */
.L_x_196:
        /* <DEDUP_REMOVED lines=11> */
.L_x_199:
[----:B------:R-:W-:Y:S05]  /*5500*/  BSYNC B1 ;  /* 0x0000000000017941 */ /* 0x000fea0003800000 */
.L_x_198:
[----:B0-----:R-:W-:Y:S01]  /*5510*/  @!P4 IMAD R9, R42, R155, R22 ;  /* 0x0000009b2a09c224 */ /* 0x001fe200078e0216 */
[----:B------:R-:W-:Y:S04]  /*5520*/  BSSY B1, `(.L_x_200) ;  /* 0x0000006000017945 */ /* 0x000fe80003800000 */
[----:B------:R0:W-:Y:S01]  /*5530*/  @!P4 STG.E.U8 desc[UR36][R10.64+0x20], R9 ;  /* 0x000020090a00c986 */ /* 0x0001e2000c101124 */
[----:B------:R-:W-:Y:S05]  /*5540*/  @P3 BRA `(.L_x_201) ;  /* 0x00000000000c3947 */ /* 0x000fea0003800000 */
[----:B--2---:R-:W0:Y:S02]  /*5550*/  LDG.E.U8 R157, desc[UR36][R12.64+0x21] ;  /* 0x000021240c9d7981 */ /* 0x004e24000c1e1100 */
[----:B0-----:R-:W-:-:S05]  /*5560*/  PRMT R9, R157, 0x8880, RZ ;  /* 0x000088809d097816 */ /* 0x001fca00000000ff */
[----:B------:R-:W-:-:S07]  /*5570*/  IMAD R22, R9, R156, RZ ;  /* 0x0000009c09167224 */ /* 0x000fce00078e02ff */
.L_x_201:
[----:B------:R-:W-:Y:S05]  /*5580*/  BSYNC B1 ;  /* 0x0000000000017941 */ /* 0x000fea0003800000 */
.L_x_200:
[----:B------:R-:W-:Y:S01]  /*5590*/  @!P3 IMAD R43, R43, R155, R22 ;  /* 0x0000009b2b2bb224 */ /* 0x000fe200078e0216 */
[----:B------:R-:W-:Y:S04]  /*55a0*/  BSSY B1, `(.L_x_202) ;  /* 0x0000006000017945 */ /* 0x000fe80003800000 */
[----:B------:R0:W-:Y:S01]  /*55b0*/  @!P3 STG.E.U8 desc[UR36][R10.64+0x21], R43 ;  /* 0x0000212b0a00b986 */ /* 0x0001e2000c101124 */
[----:B------:R-:W-:Y:S05]  /*55c0*/  @P5 BRA `(.L_x_203) ;  /* 0x00000000000c5947 */ /* 0x000fea0003800000 */
[----:B--2---:R-:W0:Y:S02]  /*55d0*/  LDG.E.U8 R157, desc[UR36][R4.64+0x28] ;  /* 0x00002824049d7981 */ /* 0x004e24000c1e1100 */
[----:B0-----:R-:W-:-:S05]  /*55e0*/  PRMT R9, R157, 0x8880, RZ ;  /* 0x000088809d097816 */ /* 0x001fca00000000ff */
[----:B------:R-:W-:-:S07]  /*55f0*/  IMAD R22, R9, R156, RZ ;  /* 0x0000009c09167224 */ /* 0x000fce00078e02ff */
.L_x_203:
[----:B------:R-:W-:Y:S05]  /*5600*/  BSYNC B1 ;  /* 0x0000000000017941 */ /* 0x000fea0003800000 */
.L_x_202:
[----:B0-----:R-:W-:Y:S01]  /*5610*/  @!P5 IMAD R9, R44, R155, R22 ;  /* 0x0000009b2c09d224 */ /* 0x001fe200078e0216 */
[----:B------:R-:W-:Y:S04]  /*5620*/  BSSY B1, `(.L_x_204) ;  /* 0x0000006000017945 */ /* 0x000fe80003800000 */
[----:B------:R0:W-:Y:S01]  /*5630*/  @!P5 STG.E.U8 desc[UR36][R6.64+0x28], R9 ;  /* 0x000028090600d986 */ /* 0x0001e2000c101124 */
[----:B------:R-:W-:Y:S05]  /*5640*/  @P1 BRA `(.L_x_205) ;  /* 0x00000000000c1947 */ /* 0x000fea0003800000 */
[----:B--2---:R-:W0:Y:S02]  /*5650*/  LDG.E.U8 R157, desc[UR36][R4.64+0x29] ;  /* 0x00002924049d7981 */ /* 0x004e24000c1e1100 */
[----:B0-----:R-:W-:-:S05]  /*5660*/  PRMT R9, R157, 0x8880, RZ ;  /* 0x000088809d097816 */ /* 0x001fca00000000ff */
[----:B------:R-:W-:-:S07]  /*5670*/  IMAD R22, R9, R156, RZ ;  /* 0x0000009c09167224 */ /* 0x000fce00078e02ff */
.L_x_205:
[----:B------:R-:W-:Y:S05]  /*5680*/  BSYNC B1 ;  /* 0x0000000000017941 */ /* 0x000fea0003800000 */
.L_x_204:
        /* <DEDUP_REMOVED lines=11> */
.L_x_207:
[----:B------:R-:W-:Y:S05]  /*5740*/  BSYNC B1 ;  /* 0x0000000000017941 */ /* 0x000fea0003800000 */
.L_x_206:
[----:B0-----:R-:W-:Y:S01]  /*5750*/  @!P4 IMAD R9, R46, R155, R22 ;  /* 0x0000009b2e09c224 */ /* 0x001fe200078e0216 */
[----:B------:R-:W-:Y:S04]  /*5760*/  BSSY B1, `(.L_x_208) ;  /* 0x0000006000017945 */ /* 0x000fe80003800000 */
[----:B------:R0:W-:Y:S01]  /*5770*/  @!P4 STG.E.U8 desc[UR36][R10.64+0x28], R9 ;  /* 0x000028090a00c986 */ /* 0x0001e2000c101124 */
[----:B------:R-:W-:Y:S05]  /*5780*/  @P3 BRA `(.L_x_209) ;  /* 0x00000000000c3947 */ /* 0x000fea0003800000 */
[----:B--2---:R-:W0:Y:S02]  /*5790*/  LDG.E.U8 R157, desc[UR36][R12.64+0x29] ;  /* 0x000029240c9d7981 */ /* 0x004e24000c1e1100 */
[----:B0-----:R-:W-:-:S05]  /*57a0*/  PRMT R9, R157, 0x8880, RZ ;  /* 0x000088809d097816 */ /* 0x001fca00000000ff */
[----:B------:R-:W-:-:S07]  /*57b0*/  IMAD R22, R9, R156, RZ ;  /* 0x0000009c09167224 */ /* 0x000fce00078e02ff */
.L_x_209:
[----:B------:R-:W-:Y:S05]  /*57c0*/  BSYNC B1 ;  /* 0x0000000000017941 */ /* 0x000fea0003800000 */
.L_x_208:
[----:B------:R-:W-:Y:S01]  /*57d0*/  @!P3 IMAD R47, R47, R155, R22 ;  /* 0x0000009b2f2fb224 */ /* 0x000fe200078e0216 */
[----:B------:R-:W-:Y:S04]  /*57e0*/  BSSY B1, `(.L_x_210) ;  /* 0x0000006000017945 */ /* 0x000fe80003800000 */
[----:B------:R0:W-:Y:S01]  /*57f0*/  @!P3 STG.E.U8 desc[UR36][R10.64+0x29], R47 ;  /* 0x0000292f0a00b986 */ /* 0x0001e2000c101124 */
[----:B------:R-:W-:Y:S05]  /*5800*/  @P5 BRA `(.L_x_211) ;  /* 0x00000000000c5947 */ /* 0x000fea0003800000 */
[----:B--2---:R-:W0:Y:S02]  /*5810*/  LDG.E.U8 R157, desc[UR36][R4.64+0x30] ;  /* 0x00003024049d7981 */ /* 0x004e24000c1e1100 */
[----:B0-----:R-:W-:-:S05]  /*5820*/  PRMT R9, R157, 0x8880, RZ ;  /* 0x000088809d097816 */ /* 0x001fca00000000ff */
[----:B------:R-:W-:-:S07]  /*5830*/  IMAD R22, R9, R156, RZ ;  /* 0x0000009c09167224 */ /* 0x000fce00078e02ff */
.L_x_211:
[----:B------:R-:W-:Y:S05]  /*5840*/  BSYNC B1 ;  /* 0x0000000000017941 */ /* 0x000fea0003800000 */
.L_x_210:
[----:B0-----:R-:W-:Y:S01]  /*5850*/  @!P5 IMAD R9, R48, R155, R22 ;  /* 0x0000009b3009d224 */ /* 0x001fe200078e0216 */
[----:B------:R-:W-:Y:S04]  /*5860*/  BSSY B1, `(.L_x_212) ;  /* 0x0000006000017945 */ /* 0x000fe80003800000 */
[----:B------:R0:W-:Y:S01]  /*5870*/  @!P5 STG.E.U8 desc[UR36][R6.64+0x30], R9 ;  /* 0x000030090600d986 */ /* 0x0001e2000c101124 */
[----:B------:R-:W-:Y:S05]  /*5880*/  @P1 BRA `(.L_x_213) ;  /* 0x00000000000c1947 */ /* 0x000fea0003800000 */
[----:B--2---:R-:W0:Y:S02]  /*5890*/  LDG.E.U8 R157, desc[UR36][R4.64+0x31] ;  /* 0x00003124049d7981 */ /* 0x004e24000c1e1100 */
[----:B0-----:R-:W-:-:S05]  /*58a0*/  PRMT R9, R157, 0x8880, RZ ;  /* 0x000088809d097816 */ /* 0x001fca00000000ff */
[----:B------:R-:W-:-:S07]  /*58b0*/  IMAD R22, R9, R156, RZ ;  /* 0x0000009c09167224 */ /* 0x000fce00078e02ff */
.L_x_213:
[----:B------:R-:W-:Y:S05]  /*58c0*/  BSYNC B1 ;  /* 0x0000000000017941 */ /* 0x000fea0003800000 */
.L_x_212:
        /* <DEDUP_REMOVED lines=11> */
.L_x_215:
[----:B------:R-:W-:Y:S05]  /*5980*/  BSYNC B1 ;  /* 0x0000000000017941 */ /* 0x000fea0003800000 */
.L_x_214:
[----:B0-----:R-:W-:Y:S01]  /*5990*/  @!P4 IMAD R9, R50, R155, R22 ;  /* 0x0000009b3209c224 */ /* 0x001fe200078e0216 */
[----:B------:R-:W-:Y:S04]  /*59a0*/  BSSY B1, `(.L_x_216) ;  /* 0x0000006000017945 */ /* 0x000fe80003800000 */
[----:B------:R0:W-:Y:S01]  /*59b0*/  @!P4 STG.E.U8 desc[UR36][R10.64+0x30], R9 ;  /* 0x000030090a00c986 */ /* 0x0001e2000c101124 */
[----:B------:R-:W-:Y:S05]  /*59c0*/  @P3 BRA `(.L_x_217) ;  /* 0x00000000000c3947 */ /* 0x000fea0003800000 */
[----:B--2---:R-:W0:Y:S02]  /*59d0*/  LDG.E.U8 R157, desc[UR36][R12.64+0x31] ;  /* 0x000031240c9d7981 */ /* 0x004e24000c1e1100 */
[----:B0-----:R-:W-:-:S05]  /*59e0*/  PRMT R9, R157, 0x8880, RZ ;  /* 0x000088809d097816 */ /* 0x001fca00000000ff */
[----:B------:R-:W-:-:S07]  /*59f0*/  IMAD R22, R9, R156, RZ ;  /* 0x0000009c09167224 */ /* 0x000fce00078e02ff */
.L_x_217:
[----:B------:R-:W-:Y:S05]  /*5a00*/  BSYNC B1 ;  /* 0x0000000000017941 */ /* 0x000fea0003800000 */
.L_x_216:
[----:B------:R-:W-:Y:S01]  /*5a10*/  @!P3 IMAD R51, R51, R155, R22 ;  /* 0x0000009b3333b224 */ /* 0x000fe200078e0216 */
[----:B------:R-:W-:Y:S04]  /*5a20*/  BSSY B1, `(.L_x_218) ;  /* 0x0000006000017945 */ /* 0x000fe80003800000 */
[----:B------:R0:W-:Y:S01]  /*5a30*/  @!P3 STG.E.U8 desc[UR36][R10.64+0x31], R51 ;  /* 0x000031330a00b986 */ /* 0x0001e2000c101124 */
[----:B------:R-:W-:Y:S05]  /*5a40*/  @P5 BRA `(.L_x_219) ;  /* 0x00000000000c5947 */ /* 0x000fea0003800000 */
[----:B--2---:R-:W0:Y:S02]  /*5a50*/  LDG.E.U8 R157, desc[UR36][R4.64+0x38] ;  /* 0x00003824049d7981 */ /* 0x004e24000c1e1100 */
[----:B0-----:R-:W-:-:S05]  /*5a60*/  PRMT R9, R157, 0x8880, RZ ;  /* 0x000088809d097816 */ /* 0x001fca00000000ff */
[----:B------:R-:W-:-:S07]  /*5a70*/  IMAD R22, R9, R156, RZ ;  /* 0x0000009c09167224 */ /* 0x000fce00078e02ff */
.L_x_219:
[----:B------:R-:W-:Y:S05]  /*5a80*/  BSYNC B1 ;  /* 0x0000000000017941 */ /* 0x000fea0003800000 */
.L_x_218:
[----:B0-----:R-:W-:Y:S01]  /*5a90*/  @!P5 IMAD R9, R52, R155, R22 ;  /* 0x0000009b3409d224 */ /* 0x001fe200078e0216 */
[----:B------:R-:W-:Y:S04]  /*5aa0*/  BSSY B1, `(.L_x_220) ;  /* 0x0000006000017945 */ /* 0x000fe80003800000 */
[----:B------:R0:W-:Y:S01]  /*5ab0*/  @!P5 STG.E.U8 desc[UR36][R6.64+0x38], R9 ;  /* 0x000038090600d986 */ /* 0x0001e2000c101124 */
[----:B------:R-:W-:Y:S05]  /*5ac0*/  @P1 BRA `(.L_x_221) ;  /* 0x00000000000c1947 */ /* 0x000fea0003800000 */
[----:B--2---:R-:W0:Y:S02]  /*5ad0*/  LDG.E.U8 R157, desc[UR36][R4.64+0x39] ;  /* 0x00003924049d7981 */ /* 0x004e24000c1e1100 */
[----:B0-----:R-:W-:-:S05]  /*5ae0*/  PRMT R9, R157, 0x8880, RZ ;  /* 0x000088809d097816 */ /* 0x001fca00000000ff */
[----:B------:R-:W-:-:S07]  /*5af0*/  IMAD R22, R9, R156, RZ ;  /* 0x0000009c09167224 */ /* 0x000fce00078e02ff */
.L_x_221:
[----:B------:R-:W-:Y:S05]  /*5b00*/  BSYNC B1 ;  /* 0x0000000000017941 */ /* 0x000fea0003800000 */
.L_x_220:
        /* <DEDUP_REMOVED lines=11> */
.L_x_223:
[----:B------:R-:W-:Y:S05]  /*5bc0*/  BSYNC B1 ;  /* 0x0000000000017941 */ /* 0x000fea0003800000 */
.L_x_222:
[----:B0-----:R-:W-:Y:S01]  /*5bd0*/  @!P4 IMAD R9, R54, R155, R22 ;  /* 0x0000009b3609c224 */ /* 0x001fe200078e0216 */
[----:B------:R-:W-:Y:S04]  /*5be0*/  BSSY B1, `(.L_x_224) ;  /* 0x0000006000017945 */ /* 0x000fe80003800000 */
[----:B------:R0:W-:Y:S01]  /*5bf0*/  @!P4 STG.E.U8 desc[UR36][R10.64+0x38], R9 ;  /* 0x000038090a00c986 */ /* 0x0001e2000c101124 */
[----:B------:R-:W-:Y:S05]  /*5c00*/  @P3 BRA `(.L_x_225) ;  /* 0x00000000000c3947 */ /* 0x000fea0003800000 */
[----:B--2---:R-:W0:Y:S02]  /*5c10*/  LDG.E.U8 R157, desc[UR36][R12.64+0x39] ;  /* 0x000039240c9d7981 */ /* 0x004e24000c1e1100 */
[----:B0-----:R-:W-:-:S05]  /*5c20*/  PRMT R9, R157, 0x8880, RZ ;  /* 0x000088809d097816 */ /* 0x001fca00000000ff */
[----:B------:R-:W-:-:S07]  /*5c30*/  IMAD R22, R9, R156, RZ ;  /* 0x0000009c09167224 */ /* 0x000fce00078e02ff */
.L_x_225:
[----:B------:R-:W-:Y:S05]  /*5c40*/  BSYNC B1 ;  /* 0x0000000000017941 */ /* 0x000fea0003800000 */
.L_x_224:
[----:B------:R-:W-:Y:S01]  /*5c50*/  @!P3 IMAD R55, R55, R155, R22 ;  /* 0x0000009b3737b224 */ /* 0x000fe200078e0216 */
[----:B------:R-:W-:Y:S04]  /*5c60*/  BSSY B1, `(.L_x_226) ;  /* 0x0000006000017945 */ /* 0x000fe80003800000 */
[----:B------:R0:W-:Y:S01]  /*5c70*/  @!P3 STG.E.U8 desc[UR36][R10.64+0x39], R55 ;  /* 0x000039370a00b986 */ /* 0x0001e2000c101124 */
[----:B------:R-:W-:Y:S05]  /*5c80*/  @P5 BRA `(.L_x_227) ;  /* 0x00000000000c5947 */ /* 0x000fea0003800000 */
[----:B--2---:R-:W0:Y:S02]  /*5c90*/  LDG.E.U8 R157, desc[UR36][R4.64+0x40] ;  /* 0x00004024049d7981 */ /* 0x004e24000c1e1100 */
[----:B0-----:R-:W-:-:S05]  /*5ca0*/  PRMT R9, R157, 0x8880, RZ ;  /* 0x000088809d097816 */ /* 0x001fca00000000ff */
[----:B------:R-:W-:-:S07]  /*5cb0*/  IMAD R22, R9, R156, RZ ;  /* 0x0000009c09167224 */ /* 0x000fce00078e02ff */
.L_x_227:
[----:B------:R-:W-:Y:S05]  /*5cc0*/  BSYNC B1 ;  /* 0x0000000000017941 */ /* 0x000fea0003800000 */
.L_x_226:
[----:B0-----:R-:W-:Y:S01]  /*5cd0*/  @!P5 IMAD R9, R56, R155, R22 ;  /* 0x0000009b3809d224 */ /* 0x001fe200078e0216 */
[----:B------:R-:W-:Y:S04]  /*5ce0*/  BSSY B1, `(.L_x_228) ;  /* 0x0000006000017945 */ /* 0x000fe80003800000 */
[----:B------:R0:W-:Y:S01]  /*5cf0*/  @!P5 STG.E.U8 desc[UR36][R6.64+0x40], R9 ;  /* 0x000040090600d986 */ /* 0x0001e2000c101124 */
[----:B------:R-:W-:Y:S05]  /*5d00*/  @P1 BRA `(.L_x_229) ;  /* 0x00000000000c1947 */ /* 0x000fea0003800000 */
[----:B--2---:R-:W0:Y:S02]  /*5d10*/  LDG.E.U8 R157, desc[UR36][R4.64+0x41] ;  /* 0x00004124049d7981 */ /* 0x004e24000c1e1100 */
[----:B0-----:R-:W-:-:S05]  /*5d20*/  PRMT R9, R157, 0x8880, RZ ;  /* 0x000088809d097816 */ /* 0x001fca00000000ff */
[----:B------:R-:W-:-:S07]  /*5d30*/  IMAD R22, R9, R156, RZ ;  /* 0x0000009c09167224 */ /* 0x000fce00078e02ff */
.L_x_229:
[----:B------:R-:W-:Y:S05]  /*5d40*/  BSYNC B1 ;  /* 0x0000000000017941 */ /* 0x000fea0003800000 */
.L_x_228:
        /* <DEDUP_REMOVED lines=11> */
.L_x_231:
[----:B------:R-:W-:Y:S05]  /*5e00*/  BSYNC B1 ;  /* 0x0000000000017941 */ /* 0x000fea0003800000 */
.L_x_230:
[----:B0-----:R-:W-:Y:S01]  /*5e10*/  @!P4 IMAD R9, R58, R155, R22 ;  /* 0x0000009b3a09c224 */ /* 0x001fe200078e0216 */
[----:B------:R-:W-:Y:S04]  /*5e20*/  BSSY B1, `(.L_x_232) ;  /* 0x0000006000017945 */ /* 0x000fe80003800000 */
[----:B------:R0:W-:Y:S01]  /*5e30*/  @!P4 STG.E.U8 desc[UR36][R10.64+0x40], R9 ;  /* 0x000040090a00c986 */ /* 0x0001e2000c101124 */
[----:B------:R-:W-:Y:S05]  /*5e40*/  @P3 BRA `(.L_x_233) ;  /* 0x00000000000c3947 */ /* 0x000fea0003800000 */
[----:B--2---:R-:W0:Y:S02]  /*5e50*/  LDG.E.U8 R157, desc[UR36][R12.64+0x41] ;  /* 0x000041240c9d7981 */ /* 0x004e24000c1e1100 */
[----:B0-----:R-:W-:-:S05]  /*5e60*/  PRMT R9, R157, 0x8880, RZ ;  /* 0x000088809d097816 */ /* 0x001fca00000000ff */
[----:B------:R-:W-:-:S07]  /*5e70*/  IMAD R22, R9, R156, RZ ;  /* 0x0000009c09167224 */ /* 0x000fce00078e02ff */
.L_x_233:
[----:B------:R-:W-:Y:S05]  /*5e80*/  BSYNC B1 ;  /* 0x0000000000017941 */ /* 0x000fea0003800000 */
.L_x_232:
[----:B------:R-:W-:Y:S01]  /*5e90*/  @!P3 IMAD R59, R59, R155, R22 ;  /* 0x0000009b3b3bb224 */ /* 0x000fe200078e0216 */
[----:B------:R-:W-:Y:S04]  /*5ea0*/  BSSY B1, `(.L_x_234) ;  /* 0x0000006000017945 */ /* 0x000fe80003800000 */
[----:B------:R0:W-:Y:S01]  /*5eb0*/  @!P3 STG.E.U8 desc[UR36][R10.64+0x41], R59 ;  /* 0x0000413b0a00b986 */ /* 0x0001e2000c101124 */
[----:B------:R-:W-:Y:S05]  /*5ec0*/  @P5 BRA `(.L_x_235) ;  /* 0x00000000000c5947 */ /* 0x000fea0003800000 */
[----:B--2---:R-:W0:Y:S02]  /*5ed0*/  LDG.E.U8 R157, desc[UR36][R4.64+0x48] ;  /* 0x00004824049d7981 */ /* 0x004e24000c1e1100 */
[----:B0-----:R-:W-:-:S05]  /*5ee0*/  PRMT R9, R157, 0x8880, RZ ;  /* 0x000088809d097816 */ /* 0x001fca00000000ff */
[----:B------:R-:W-:-:S07]  /*5ef0*/  IMAD R22, R9, R156, RZ ;  /* 0x0000009c09167224 */ /* 0x000fce00078e02ff */
.L_x_235:
[----:B------:R-:W-:Y:S05]  /*5f00*/  BSYNC B1 ;  /* 0x0000000000017941 */ /* 0x000fea0003800000 */
.L_x_234:
[----:B0-----:R-:W-:Y:S01]  /*5f10*/  @!P5 IMAD R9, R60, R155, R22 ;  /* 0x0000009b3c09d224 */ /* 0x001fe200078e0216 */
[----:B------:R-:W-:Y:S04]  /*5f20*/  BSSY B1, `(.L_x_236) ;  /* 0x0000006000017945 */ /* 0x000fe80003800000 */
[----:B------:R0:W-:Y:S01]  /*5f30*/  @!P5 STG.E.U8 desc[UR36][R6.64+0x48], R9 ;  /* 0x000048090600d986 */ /* 0x0001e2000c101124 */
[----:B------:R-:W-:Y:S05]  /*5f40*/  @P1 BRA `(.L_x_237) ;  /* 0x00000000000c1947 */ /* 0x000fea0003800000 */
[----:B--2---:R-:W0:Y:S02]  /*5f50*/  LDG.E.U8 R157, desc[UR36][R4.64+0x49] ;  /* 0x00004924049d7981 */ /* 0x004e24000c1e1100 */
[----:B0-----:R-:W-:-:S05]  /*5f60*/  PRMT R9, R157, 0x8880, RZ ;  /* 0x000088809d097816 */ /* 0x001fca00000000ff */
[----:B------:R-:W-:-:S07]  /*5f70*/  IMAD R22, R9, R156, RZ ;  /* 0x0000009c09167224 */ /* 0x000fce00078e02ff */
.L_x_237:
[----:B------:R-:W-:Y:S05]  /*5f80*/  BSYNC B1 ;  /* 0x0000000000017941 */ /* 0x000fea0003800000 */
.L_x_236:
        /* <DEDUP_REMOVED lines=11> */
.L_x_239:
[----:B------:R-:W-:Y:S05]  /*6040*/  BSYNC B1 ;  /* 0x0000000000017941 */ /* 0x000fea0003800000 */
.L_x_238:
[----:B0-----:R-:W-:Y:S01]  /*6050*/  @!P4 IMAD R9, R62, R155, R22 ;  /* 0x0000009b3e09c224 */ /* 0x001fe200078e0216 */
[----:B------:R-:W-:Y:S04]  /*6060*/  BSSY B1, `(.L_x_240) ;  /* 0x0000006000017945 */ /* 0x000fe80003800000 */
[----:B------:R0:W-:Y:S01]  /*6070*/  @!P4 STG.E.U8 desc[UR36][R10.64+0x48], R9 ;  /* 0x000048090a00c986 */ /* 0x0001e2000c101124 */
[----:B------:R-:W-:Y:S05]  /*6080*/  @P3 BRA `(.L_x_241) ;  /* 0x00000000000c3947 */ /* 0x000fea0003800000 */
[----:B--2---:R-:W0:Y:S02]  /*6090*/  LDG.E.U8 R157, desc[UR36][R12.64+0x49] ;  /* 0x000049240c9d7981 */ /* 0x004e24000c1e1100 */
[----:B0-----:R-:W-:-:S05]  /*60a0*/  PRMT R9, R157, 0x8880, RZ ;  /* 0x000088809d097816 */ /* 0x001fca00000000ff */
[----:B------:R-:W-:-:S07]  /*60b0*/  IMAD R22, R9, R156, RZ ;  /* 0x0000009c09167224 */ /* 0x000fce00078e02ff */
.L_x_241:
[----:B------:R-:W-:Y:S05]  /*60c0*/  BSYNC B1 ;  /* 0x0000000000017941 */ /* 0x000fea0003800000 */
.L_x_240:
[----:B------:R-:W-:Y:S01]  /*60d0*/  @!P3 IMAD R63, R63, R155, R22 ;  /* 0x0000009b3f3fb224 */ /* 0x000fe200078e0216 */
[----:B------:R-:W-:Y:S04]  /*60e0*/  BSSY B1, `(.L_x_242) ;  /* 0x0000006000017945 */ /* 0x000fe80003800000 */
[----:B------:R0:W-:Y:S01]  /*60f0*/  @!P3 STG.E.U8 desc[UR36][R10.64+0x49], R63 ;  /* 0x0000493f0a00b986 */ /* 0x0001e2000c101124 */
[----:B------:R-:W-:Y:S05]  /*6100*/  @P5 BRA `(.L_x_243) ;  /* 0x00000000000c5947 */ /* 0x000fea0003800000 */
[----:B--2---:R-:W0:Y:S02]  /*6110*/  LDG.E.U8 R157, desc[UR36][R4.64+0x50] ;  /* 0x00005024049d7981 */ /* 0x004e24000c1e1100 */
[----:B0-----:R-:W-:-:S05]  /*6120*/  PRMT R9, R157, 0x8880, RZ ;  /* 0x000088809d097816 */ /* 0x001fca00000000ff */
[----:B------:R-:W-:-:S07]  /*6130*/  IMAD R22, R9, R156, RZ ;  /* 0x0000009c09167224 */ /* 0x000fce00078e02ff */
.L_x_243:
[----:B------:R-:W-:Y:S05]  /*6140*/  BSYNC B1 ;  /* 0x0000000000017941 */ /* 0x000fea0003800000 */
.L_x_242:
[----:B0-----:R-:W-:Y:S01]  /*6150*/  @!P5 IMAD R9, R64, R155, R22 ;  /* 0x0000009b4009d224 */ /* 0x001fe200078e0216 */
[----:B------:R-:W-:Y:S04]  /*6160*/  BSSY B1, `(.L_x_244) ;  /* 0x0000006000017945 */ /* 0x000fe80003800000 */
[----:B------:R0:W-:Y:S01]  /*6170*/  @!P5 STG.E.U8 desc[UR36][R6.64+0x50], R9 ;  /* 0x000050090600d986 */ /* 0x0001e2000c101124 */
[----:B------:R-:W-:Y:S05]  /*6180*/  @P1 BRA `(.L_x_245) ;  /* 0x00000000000c1947 */ /* 0x000fea0003800000 */
[----:B--2---:R-:W0:Y:S02]  /*6190*/  LDG.E.U8 R157, desc[UR36][R4.64+0x51] ;  /* 0x00005124049d7981 */ /* 0x004e24000c1e1100 */
[----:B0-----:R-:W-:-:S05]  /*61a0*/  PRMT R9, R157, 0x8880, RZ ;  /* 0x000088809d097816 */ /* 0x001fca00000000ff */
[----:B------:R-:W-:-:S07]  /*61b0*/  IMAD R22, R9, R156, RZ ;  /* 0x0000009c09167224 */ /* 0x000fce00078e02ff */
.L_x_245:
[----:B------:R-:W-:Y:S05]  /*61c0*/  BSYNC B1 ;  /* 0x0000000000017941 */ /* 0x000fea0003800000 */
.L_x_244:
        /* <DEDUP_REMOVED lines=11> */
.L_x_247:
[----:B------:R-:W-:Y:S05]  /*6280*/  BSYNC B1 ;  /* 0x0000000000017941 */ /* 0x000fea0003800000 */
.L_x_246:
[----:B0-----:R-:W-:Y:S01]  /*6290*/  @!P4 IMAD R9, R66, R155, R22 ;  /* 0x0000009b4209c224 */ /* 0x001fe200078e0216 */
[----:B------:R-:W-:Y:S04]  /*62a0*/  BSSY B1, `(.L_x_248) ;  /* 0x0000006000017945 */ /* 0x000fe80003800000 */
[----:B------:R0:W-:Y:S01]  /*62b0*/  @!P4 STG.E.U8 desc[UR36][R10.64+0x50], R9 ;  /* 0x000050090a00c986 */ /* 0x0001e2000c101124 */
[----:B------:R-:W-:Y:S05]  /*62c0*/  @P3 BRA `(.L_x_249) ;  /* 0x00000000000c3947 */ /* 0x000fea0003800000 */
[----:B--2---:R-:W0:Y:S02]  /*62d0*/  LDG.E.U8 R157, desc[UR36][R12.64+0x51] ;  /* 0x000051240c9d7981 */ /* 0x004e24000c1e1100 */
[----:B0-----:R-:W-:-:S05]  /*62e0*/  PRMT R9, R157, 0x8880, RZ ;  /* 0x000088809d097816 */ /* 0x001fca00000000ff */
[----:B------:R-:W-:-:S07]  /*62f0*/  IMAD R22, R9, R156, RZ ;  /* 0x0000009c09167224 */ /* 0x000fce00078e02ff */
.L_x_249:
[----:B------:R-:W-:Y:S05]  /*6300*/  BSYNC B1 ;  /* 0x0000000000017941 */ /* 0x000fea0003800000 */
.L_x_248:
[----:B------:R-:W-:Y:S01]  /*6310*/  @!P3 IMAD R67, R67, R155, R22 ;  /* 0x0000009b4343b224 */ /* 0x000fe200078e0216 */
[----:B------:R-:W-:Y:S04]  /*6320*/  BSSY B1, `(.L_x_250) ;  /* 0x0000006000017945 */ /* 0x000fe80003800000 */
[----:B------:R0:W-:Y:S01]  /*6330*/  @!P3 STG.E.U8 desc[UR36][R10.64+0x51], R67 ;  /* 0x000051430a00b986 */ /* 0x0001e2000c101124 */
[----:B------:R-:W-:Y:S05]  /*6340*/  @P5 BRA `(.L_x_251) ;  /* 0x00000000000c5947 */ /* 0x000fea0003800000 */
[----:B--2---:R-:W0:Y:S02]  /*6350*/  LDG.E.U8 R157, desc[UR36][R4.64+0x58] ;  /* 0x00005824049d7981 */ /* 0x004e24000c1e1100 */
[----:B0-----:R-:W-:-:S05]  /*6360*/  PRMT R9, R157, 0x8880, RZ ;  /* 0x000088809d097816 */ /* 0x001fca00000000ff */
[----:B------:R-:W-:-:S07]  /*6370*/  IMAD R22, R9, R156, RZ ;  /* 0x0000009c09167224 */ /* 0x000fce00078e02ff */
.L_x_251:
[----:B------:R-:W-:Y:S05]  /*6380*/  BSYNC B1 ;  /* 0x0000000000017941 */ /* 0x000fea0003800000 */
.L_x_250:
[----:B0-----:R-:W-:Y:S01]  /*6390*/  @!P5 IMAD R9, R68, R155, R22 ;  /* 0x0000009b4409d224 */ /* 0x001fe200078e0216 */
[----:B------:R-:W-:Y:S04]  /*63a0*/  BSSY B1, `(.L_x_252) ;  /* 0x0000006000017945 */ /* 0x000fe80003800000 */
[----:B------:R0:W-:Y:S01]  /*63b0*/  @!P5 STG.E.U8 desc[UR36][R6.64+0x58], R9 ;  /* 0x000058090600d986 */ /* 0x0001e2000c101124 */
[----:B------:R-:W-:Y:S05]  /*63c0*/  @P1 BRA `(.L_x_253) ;  /* 0x00000000000c1947 */ /* 0x000fea0003800000 */
[----:B--2---:R-:W0:Y:S02]  /*63d0*/  LDG.E.U8 R157, desc[UR36][R4.64+0x59] ;  /* 0x00005924049d7981 */ /* 0x004e24000c1e1100 */
[----:B0-----:R-:W-:-:S05]  /*63e0*/  PRMT R9, R157, 0x8880, RZ ;  /* 0x000088809d097816 */ /* 0x001fca00000000ff */
[----:B------:R-:W-:-:S07]  /*63f0*/  IMAD R22, R9, R156, RZ ;  /* 0x0000009c09167224 */ /* 0x000fce00078e02ff */
.L_x_253:
[----:B------:R-:W-:Y:S05]  /*6400*/  BSYNC B1 ;  /* 0x0000000000017941 */ /* 0x000fea0003800000 */
.L_x_252:
        /* <DEDUP_REMOVED lines=11> */
.L_x_255:
[----:B------:R-:W-:Y:S05]  /*64c0*/  BSYNC B1 ;  /* 0x0000000000017941 */ /* 0x000fea0003800000 */
.L_x_254:
[----:B0-----:R-:W-:Y:S01]  /*64d0*/  @!P4 IMAD R9, R70, R155, R22 ;  /* 0x0000009b4609c224 */ /* 0x001fe200078e0216 */
[----:B------:R-:W-:Y:S04]  /*64e0*/  BSSY B1, `(.L_x_256) ;  /* 0x0000006000017945 */ /* 0x000fe80003800000 */
[----:B------:R0:W-:Y:S01]  /*64f0*/  @!P4 STG.E.U8 desc[UR36][R10.64+0x58], R9 ;  /* 0x000058090a00c986 */ /* 0x0001e2000c101124 */
[----:B------:R-:W-:Y:S05]  /*6500*/  @P3 BRA `(.L_x_257) ;  /* 0x00000000000c3947 */ /* 0x000fea0003800000 */
[----:B--2---:R-:W0:Y:S02]  /*6510*/  LDG.E.U8 R157, desc[UR36][R12.64+0x59] ;  /* 0x000059240c9d7981 */ /* 0x004e24000c1e1100 */
[----:B0-----:R-:W-:-:S05]  /*6520*/  PRMT R9, R157, 0x8880, RZ ;  /* 0x000088809d097816 */ /* 0x001fca00000000ff */
[----:B------:R-:W-:-:S07]  /*6530*/  IMAD R22, R9, R156, RZ ;  /* 0x0000009c09167224 */ /* 0x000fce00078e02ff */
.L_x_257:
[----:B------:R-:W-:Y:S05]  /*6540*/  BSYNC B1 ;  /* 0x0000000000017941 */ /* 0x000fea0003800000 */
.L_x_256:
[----:B------:R-:W-:Y:S01]  /*6550*/  @!P3 IMAD R71, R71, R155, R22 ;  /* 0x0000009b4747b224 */ /* 0x000fe200078e0216 */
[----:B------:R-:W-:Y:S04]  /*6560*/  BSSY B1, `(.L_x_258) ;  /* 0x0000006000017945 */ /* 0x000fe80003800000 */
[----:B------:R0:W-:Y:S01]  /*6570*/  @!P3 STG.E.U8 desc[UR36][R10.64+0x59], R71 ;  /* 0x000059470a00b986 */ /* 0x0001e2000c101124 */
[----:B------:R-:W-:Y:S05]  /*6580*/  @P5 BRA `(.L_x_259) ;  /* 0x00000000000c5947 */ /* 0x000fea0003800000 */
[----:B--2---:R-:W0:Y:S02]  /*6590*/  LDG.E.U8 R157, desc[UR36][R4.64+0x60] ;  /* 0x00006024049d7981 */ /* 0x004e24000c1e1100 */
[----:B0-----:R-:W-:-:S05]  /*65a0*/  PRMT R9, R157, 0x8880, RZ ;  /* 0x000088809d097816 */ /* 0x001fca00000000ff */
[----:B------:R-:W-:-:S07]  /*65b0*/  IMAD R22, R9, R156, RZ ;  /* 0x0000009c09167224 */ /* 0x000fce00078e02ff */
.L_x_259:
[----:B------:R-:W-:Y:S05]  /*65c0*/  BSYNC B1 ;  /* 0x0000000000017941 */ /* 0x000fea0003800000 */
.L_x_258:
[----:B0-----:R-:W-:Y:S01]  /*65d0*/  @!P5 IMAD R9, R72, R155, R22 ;  /* 0x0000009b4809d224 */ /* 0x001fe200078e0216 */
[----:B------:R-:W-:Y:S04]  /*65e0*/  BSSY B1, `(.L_x_260) ;  /* 0x0000006000017945 */ /* 0x000fe80003800000 */
[----:B------:R0:W-:Y:S01]  /*65f0*/  @!P5 STG.E.U8 desc[UR36][R6.64+0x60], R9 ;  /* 0x000060090600d986 */ /* 0x0001e2000c101124 */
[----:B------:R-:W-:Y:S05]  /*6600*/  @P1 BRA `(.L_x_261) ;  /* 0x00000000000c1947 */ /* 0x000fea0003800000 */
[----:B--2---:R-:W0:Y:S02]  /*6610*/  LDG.E.U8 R157, desc[UR36][R4.64+0x61] ;  /* 0x00006124049d7981 */ /* 0x004e24000c1e1100 */
[----:B0-----:R-:W-:-:S05]  /*6620*/  PRMT R9, R157, 0x8880, RZ ;  /* 0x000088809d097816 */ /* 0x001fca00000000ff */
[----:B------:R-:W-:-:S07]  /*6630*/  IMAD R22, R9, R156, RZ ;  /* 0x0000009c09167224 */ /* 0x000fce00078e02ff */
.L_x_261:
[----:B------:R-:W-:Y:S05]  /*6640*/  BSYNC B1 ;  /* 0x0000000000017941 */ /* 0x000fea0003800000 */
.L_x_260:
        /* <DEDUP_REMOVED lines=11> */
.L_x_263:
[----:B------:R-:W-:Y:S05]  /*6700*/  BSYNC B1 ;  /* 0x0000000000017941 */ /* 0x000fea0003800000 */
.L_x_262:
[----:B0-----:R-:W-:Y:S01]  /*6710*/  @!P4 IMAD R9, R74, R155, R22 ;  /* 0x0000009b4a09c224 */ /* 0x001fe200078e0216 */
[----:B------:R-:W-:Y:S04]  /*6720*/  BSSY B1, `(.L_x_264) ;  /* 0x0000006000017945 */ /* 0x000fe80003800000 */
[----:B------:R0:W-:Y:S01]  /*6730*/  @!P4 STG.E.U8 desc[UR36][R10.64+0x60], R9 ;  /* 0x000060090a00c986 */ /* 0x0001e2000c101124 */
[----:B------:R-:W-:Y:S05]  /*6740*/  @P3 BRA `(.L_x_265) ;  /* 0x00000000000c3947 */ /* 0x000fea0003800000 */
[----:B--2---:R-:W0:Y:S02]  /*6750*/  LDG.E.U8 R157, desc[UR36][R12.64+0x61] ;  /* 0x000061240c9d7981 */ /* 0x004e24000c1e1100 */
[----:B0-----:R-:W-:-:S05]  /*6760*/  PRMT R9, R157, 0x8880, RZ ;  /* 0x000088809d097816 */ /* 0x001fca00000000ff */
[----:B------:R-:W-:-:S07]  /*6770*/  IMAD R22, R9, R156, RZ ;  /* 0x0000009c09167224 */ /* 0x000fce00078e02ff */
.L_x_265:
[----:B------:R-:W-:Y:S05]  /*6780*/  BSYNC B1 ;  /* 0x0000000000017941 */ /* 0x000fea0003800000 */
.L_x_264:
[----:B------:R-:W-:Y:S01]  /*6790*/  @!P3 IMAD R75, R75, R155, R22 ;  /* 0x0000009b4b4bb224 */ /* 0x000fe200078e0216 */
[----:B------:R-:W-:Y:S04]  /*67a0*/  BSSY B1, `(.L_x_266) ;  /* 0x0000006000017945 */ /* 0x000fe80003800000 */
[----:B------:R0:W-:Y:S01]  /*67b0*/  @!P3 STG.E.U8 desc[UR36][R10.64+0x61], R75 ;  /* 0x0000614b0a00b986 */ /* 0x0001e2000c101124 */
[----:B------:R-:W-:Y:S05]  /*67c0*/  @P5 BRA `(.L_x_267) ;  /* 0x00000000000c5947 */ /* 0x000fea0003800000 */
[----:B--2---:R-:W0:Y:S02]  /*67d0*/  LDG.E.U8 R157, desc[UR36][R4.64+0x68] ;  /* 0x00006824049d7981 */ /* 0x004e24000c1e1100 */
[----:B0-----:R-:W-:-:S05]  /*67e0*/  PRMT R9, R157, 0x8880, RZ ;  /* 0x000088809d097816 */ /* 0x001fca00000000ff */
[----:B------:R-:W-:-:S07]  /*67f0*/  IMAD R22, R9, R156, RZ ;  /* 0x0000009c09167224 */ /* 0x000fce00078e02ff */
.L_x_267:
[----:B------:R-:W-:Y:S05]  /*6800*/  BSYNC B1 ;  /* 0x0000000000017941 */ /* 0x000fea0003800000 */
.L_x_266:
[----:B0-----:R-:W-:Y:S01]  /*6810*/  @!P5 IMAD R9, R76, R155, R22 ;  /* 0x0000009b4c09d224 */ /* 0x001fe200078e0216 */
[----:B------:R-:W-:Y:S04]  /*6820*/  BSSY B1, `(.L_x_268) ;  /* 0x0000006000017945 */ /* 0x000fe80003800000 */
[----:B------:R0:W-:Y:S01]  /*6830*/  @!P5 STG.E.U8 desc[UR36][R6.64+0x68], R9 ;  /* 0x000068090600d986 */ /* 0x0001e2000c101124 */
[----:B------:R-:W-:Y:S05]  /*6840*/  @P1 BRA `(.L_x_269) ;  /* 0x00000000000c1947 */ /* 0x000fea0003800000 */
[----:B--2---:R-:W0:Y:S02]  /*6850*/  LDG.E.U8 R157, desc[UR36][R4.64+0x69] ;  /* 0x00006924049d7981 */ /* 0x004e24000c1e1100 */
[----:B0-----:R-:W-:-:S05]  /*6860*/  PRMT R9, R157, 0x8880, RZ ;  /* 0x000088809d097816 */ /* 0x001fca00000000ff */
[----:B------:R-:W-:-:S07]  /*6870*/  IMAD R22, R9, R156, RZ ;  /* 0x0000009c09167224 */ /* 0x000fce00078e02ff */
.L_x_269:
[----:B------:R-:W-:Y:S05]  /*6880*/  BSYNC B1 ;  /* 0x0000000000017941 */ /* 0x000fea0003800000 */
.L_x_268:
        /* <DEDUP_REMOVED lines=11> */
.L_x_271:
[----:B------:R-:W-:Y:S05]  /*6940*/  BSYNC B1 ;  /* 0x0000000000017941 */ /* 0x000fea0003800000 */
.L_x_270:
[----:B0-----:R-:W-:Y:S01]  /*6950*/  @!P4 IMAD R9, R78, R155, R22 ;  /* 0x0000009b4e09c224 */ /* 0x001fe200078e0216 */
[----:B------:R-:W-:Y:S04]  /*6960*/  BSSY B1, `(.L_x_272) ;  /* 0x0000006000017945 */ /* 0x000fe80003800000 */
[----:B------:R0:W-:Y:S01]  /*6970*/  @!P4 STG.E.U8 desc[UR36][R10.64+0x68], R9 ;  /* 0x000068090a00c986 */ /* 0x0001e2000c101124 */
[----:B------:R-:W-:Y:S05]  /*6980*/  @P3 BRA `(.L_x_273) ;  /* 0x00000000000c3947 */ /* 0x000fea0003800000 */
[----:B--2---:R-:W0:Y:S02]  /*6990*/  LDG.E.U8 R157, desc[UR36][R12.64+0x69] ;  /* 0x000069240c9d7981 */ /* 0x004e24000c1e1100 */
[----:B0-----:R-:W-:-:S05]  /*69a0*/  PRMT R9, R157, 0x8880, RZ ;  /* 0x000088809d097816 */ /* 0x001fca00000000ff */
[----:B------:R-:W-:-:S07]  /*69b0*/  IMAD R22, R9, R156, RZ ;  /* 0x0000009c09167224 */ /* 0x000fce00078e02ff */
.L_x_273:
[----:B------:R-:W-:Y:S05]  /*69c0*/  BSYNC B1 ;  /* 0x0000000000017941 */ /* 0x000fea0003800000 */
.L_x_272:
[----:B------:R-:W-:Y:S01]  /*69d0*/  @!P3 IMAD R79, R79, R155, R22 ;  /* 0x0000009b4f4fb224 */ /* 0x000fe200078e0216 */
[----:B------:R-:W-:Y:S04]  /*69e0*/  BSSY B1, `(.L_x_274) ;  /* 0x0000006000017945 */ /* 0x000fe80003800000 */
[----:B------:R0:W-:Y:S01]  /*69f0*/  @!P3 STG.E.U8 desc[UR36][R10.64+0x69], R79 ;  /* 0x0000694f0a00b986 */ /* 0x0001e2000c101124 */
[----:B------:R-:W-:Y:S05]  /*6a00*/  @P5 BRA `(.L_x_275) ;  /* 0x00000000000c5947 */ /* 0x000fea0003800000 */
[----:B--2---:R-:W0:Y:S02]  /*6a10*/  LDG.E.U8 R157, desc[UR36][R4.64+0x70] ;  /* 0x00007024049d7981 */ /* 0x004e24000c1e1100 */
[----:B0-----:R-:W-:-:S05]  /*6a20*/  PRMT R9, R157, 0x8880, RZ ;  /* 0x000088809d097816 */ /* 0x001fca00000000ff */
[----:B------:R-:W-:-:S07]  /*6a30*/  IMAD R22, R9, R156, RZ ;  /* 0x0000009c09167224 */ /* 0x000fce00078e02ff */
.L_x_275:
[----:B------:R-:W-:Y:S05]  /*6a40*/  BSYNC B1 ;  /* 0x0000000000017941 */ /* 0x000fea0003800000 */
.L_x_274:
[----:B0-----:R-:W-:Y:S01]  /*6a50*/  @!P5 IMAD R9, R80, R155, R22 ;  /* 0x0000009b5009d224 */ /* 0x001fe200078e0216 */
[----:B------:R-:W-:Y:S04]  /*6a60*/  BSSY B1, `(.L_x_276) ;  /* 0x0000006000017945 */ /* 0x000fe80003800000 */
[----:B------:R0:W-:Y:S01]  /*6a70*/  @!P5 STG.E.U8 desc[UR36][R6.64+0x70], R9 ;  /* 0x000070090600d986 */ /* 0x0001e2000c101124 */
[----:B------:R-:W-:Y:S05]  /*6a80*/  @P1 BRA `(.L_x_277) ;  /* 0x00000000000c1947 */ /* 0x000fea0003800000 */
[----:B--2---:R-:W0:Y:S02]  /*6a90*/  LDG.E.U8 R157, desc[UR36][R4.64+0x71] ;  /* 0x00007124049d7981 */ /* 0x004e24000c1e1100 */
[----:B0-----:R-:W-:-:S05]  /*6aa0*/  PRMT R9, R157, 0x8880, RZ ;  /* 0x000088809d097816 */ /* 0x001fca00000000ff */
[----:B------:R-:W-:-:S07]  /*6ab0*/  IMAD R22, R9, R156, RZ ;  /* 0x0000009c09167224 */ /* 0x000fce00078e02ff */
.L_x_277:
[----:B------:R-:W-:Y:S05]  /*6ac0*/  BSYNC B1 ;  /* 0x0000000000017941 */ /* 0x000fea0003800000 */
.L_x_276:
[----:B------:R-:W-:Y:S01]  /*6ad0*/  ISETP.LT.OR P4, PT, R3, 0x71, !P0 ;  /* 0x000000710300780c */ /* 0x000fe20004781670 */
[----:B------:R-:W-:Y:S01]  /*6ae0*/  @!P1 IMAD R81, R81, R155, R22 ;  /* 0x0000009b51519224 */ /* 0x000fe200078e0216 */
[----:B------:R-:W-:Y:S01]  /*6af0*/  BSSY B1, `(.L_x_278) ;  /* 0x000000a000017945 */ /* 0x000fe20003800000 */
[C---:B------:R-:W-:Y:S02]  /*6b00*/  ISETP.LT.OR P3, PT, R3.reuse, 0x72, !P0 ;  /* 0x000000720300780c */ /* 0x040fe40004761670 */
        /* <DEDUP_REMOVED lines=8> */
.L_x_279:
[----:B------:R-:W-:Y:S05]  /*6b90*/  BSYNC B1 ;  /* 0x0000000000017941 */ /* 0x000fea0003800000 */
.L_x_278:
[----:B0-----:R-:W-:Y:S01]  /*6ba0*/  @!P4 IMAD R9, R82, R155, R22 ;  /* 0x0000009b5209c224 */ /* 0x001fe200078e0216 */
[----:B------:R-:W-:Y:S04]  /*6bb0*/  BSSY B1, `(.L_x_280) ;  /* 0x0000006000017945 */ /* 0x000fe80003800000 */
[----:B------:R0:W-:Y:S01]  /*6bc0*/  @!P4 STG.E.U8 desc[UR36][R10.64+0x70], R9 ;  /* 0x000070090a00c986 */ /* 0x0001e2000c101124 */
[----:B------:R-:W-:Y:S05]  /*6bd0*/  @P3 BRA `(.L_x_281) ;  /* 0x00000000000c3947 */ /* 0x000fea0003800000 */
[----:B--2---:R-:W0:Y:S02]  /*6be0*/  LDG.E.U8 R157, desc[UR36][R12.64+0x71] ;  /* 0x000071240c9d7981 */ /* 0x004e24000c1e1100 */
[----:B0-----:R-:W-:-:S05]  /*6bf0*/  PRMT R9, R157, 0x8880, RZ ;  /* 0x000088809d097816 */ /* 0x001fca00000000ff */
[----:B------:R-:W-:-:S07]  /*6c00*/  IMAD R22, R9, R156, RZ ;  /* 0x0000009c09167224 */ /* 0x000fce00078e02ff */
.L_x_281:
[----:B------:R-:W-:Y:S05]  /*6c10*/  BSYNC B1 ;  /* 0x0000000000017941 */ /* 0x000fea0003800000 */
.L_x_280:
[----:B------:R-:W-:Y:S01]  /*6c20*/  @!P3 IMAD R83, R83, R155, R22 ;  /* 0x0000009b5353b224 */ /* 0x000fe200078e0216 */
[----:B------:R-:W-:Y:S04]  /*6c30*/  BSSY B1, `(.L_x_282) ;  /* 0x0000006000017945 */ /* 0x000fe80003800000 */
[----:B------:R0:W-:Y:S01]  /*6c40*/  @!P3 STG.E.U8 desc[UR36][R10.64+0x71], R83 ;  /* 0x000071530a00b986 */ /* 0x0001e2000c101124 */
[----:B------:R-:W-:Y:S05]  /*6c50*/  @P1 BRA `(.L_x_283) ;  /* 0x00000000000c1947 */ /* 0x000fea0003800000 */
[----:B--2---:R-:W0:Y:S02]  /*6c60*/  LDG.E.U8 R157, desc[UR36][R4.64+0x78] ;  /* 0x00007824049d7981 */ /* 0x004e24000c1e1100 */
[----:B0-----:R-:W-:-:S05]  /*6c70*/  PRMT R9, R157, 0x8880, RZ ;  /* 0x000088809d097816 */ /* 0x001fca00000000ff */
[----:B------:R-:W-:-:S07]  /*6c80*/  IMAD R22, R9, R156, RZ ;  /* 0x0000009c09167224 */ /* 0x000fce00078e02ff */
.L_x_283:
[----:B------:R-:W-:Y:S05]  /*6c90*/  BSYNC B1 ;  /* 0x0000000000017941 */ /* 0x000fea0003800000 */
.L_x_282:
[----:B0-----:R-:W-:Y:S01]  /*6ca0*/  @!P1 IMAD R9, R84, R155, R22 ;  /* 0x0000009b54099224 */ /* 0x001fe200078e0216 */
[----:B------:R-:W-:Y:S04]  /*6cb0*/  BSSY B1, `(.L_x_284) ;  /* 0x0000006000017945 */ /* 0x000fe80003800000 */
[----:B------:R0:W-:Y:S01]  /*6cc0*/  @!P1 STG.E.U8 desc[UR36][R6.64+0x78], R9 ;  /* 0x0000780906009986 */ /* 0x0001e2000c101124 */
[----:B------:R-:W-:Y:S05]  /*6cd0*/  @P2 BRA `(.L_x_285) ;  /* 0x00000000000c2947 */ /* 0x000fea0003800000 */
[----:B--2---:R-:W0:Y:S02]  /*6ce0*/  LDG.E.U8 R157, desc[UR36][R4.64+0x79] ;  /* 0x00007924049d7981 */ /* 0x004e24000c1e1100 */
[----:B0-----:R-:W-:-:S05]  /*6cf0*/  PRMT R9, R157, 0x8880, RZ ;  /* 0x000088809d097816 */ /* 0x001fca00000000ff */
[----:B------:R-:W-:-:S07]  /*6d00*/  IMAD R22, R9, R156, RZ ;  /* 0x0000009c09167224 */ /* 0x000fce00078e02ff */
.L_x_285:
[----:B------:R-:W-:Y:S05]  /*6d10*/  BSYNC B1 ;  /* 0x0000000000017941 */ /* 0x000fea0003800000 */
.L_x_284:
[----:B------:R-:W-:Y:S01]  /*6d20*/  @!P2 IMAD R85, R85, R155, R22 ;  /* 0x0000009b5555a224 */ /* 0x000fe200078e0216 */
[----:B------:R-:W-:Y:S04]  /*6d30*/  BSSY B1, `(.L_x_286) ;  /* 0x0000006000017945 */ /* 0x000fe80003800000 */
[----:B------:R0:W-:Y:S01]  /*6d40*/  @!P2 STG.E.U8 desc[UR36][R6.64+0x79], R85 ;  /* 0x000079550600a986 */ /* 0x0001e2000c101124 */
[----:B------:R-:W-:Y:S05]  /*6d50*/  @P5 BRA `(.L_x_287) ;  /* 0x00000000000c5947 */ /* 0x000fea0003800000 */
[----:B--2---:R-:W2:Y:S02]  /*6d60*/  LDG.E.U8 R157, desc[UR36][R12.64+0x78] ;  /* 0x000078240c9d7981 */ /* 0x004ea4000c1e1100 */
[----:B--2---:R-:W-:-:S05]  /*6d70*/  PRMT R5, R157, 0x8880, RZ ;  /* 0x000088809d057816 */ /* 0x004fca00000000ff */
[----:B------:R-:W-:-:S07]  /*6d80*/  IMAD R22, R5, R156, RZ ;  /* 0x0000009c05167224 */ /* 0x000fce00078e02ff */
.L_x_287:
[----:B------:R-:W-:Y:S05]  /*6d90*/  BSYNC B1 ;  /* 0x0000000000017941 */ /* 0x000fea0003800000 */
.L_x_286:
[----:B------:R-:W-:Y:S01]  /*6da0*/  @!P5 IMAD R5, R86, R155, R22 ;  /* 0x0000009b5605d224 */ /* 0x000fe200078e0216 */
[----:B------:R-:W-:Y:S01]  /*6db0*/  ISETP.LT.OR P0, PT, R3, 0x7a, !P0 ;  /* 0x0000007a0300780c */ /* 0x000fe20004701670 */
[----:B------:R-:W-:Y:S03]  /*6dc0*/  BSSY B1, `(.L_x_288) ;  /* 0x0000006000017945 */ /* 0x000fe60003800000 */
[----:B------:R0:W-:Y:S09]  /*6dd0*/  @!P5 STG.E.U8 desc[UR36][R10.64+0x78], R5 ;  /* 0x000078050a00d986 */ /* 0x0001f2000c101124 */
[----:B------:R-:W-:Y:S05]  /*6de0*/  @P0 BRA `(.L_x_289) ;  /* 0x00000000000c0947 */ /* 0x000fea0003800000 */
[----:B--2---:R-:W2:Y:S02]  /*6df0*/  LDG.E.U8 R157, desc[UR36][R12.64+0x79] ;  /* 0x000079240c9d7981 */ /* 0x004ea4000c1e1100 */
[----:B--2---:R-:W-:-:S05]  /*6e00*/  PRMT R3, R157, 0x8880, RZ ;  /* 0x000088809d037816 */ /* 0x004fca00000000ff */
[----:B------:R-:W-:-:S07]  /*6e10*/  IMAD R22, R3, R156, RZ ;  /* 0x0000009c03167224 */ /* 0x000fce00078e02ff */
.L_x_289:
[----:B------:R-:W-:Y:S05]  /*6e20*/  BSYNC B1 ;  /* 0x0000000000017941 */ /* 0x000fea0003800000 */
.L_x_288:
[----:B------:R-:W-:Y:S01]  /*6e30*/  IMAD R87, R87, R155, R22 ;  /* 0x0000009b57577224 */ /* 0x000fe200078e0216 */
[----:B------:R-:W-:Y:S06]  /*6e40*/  @P0 BRA `(.L_x_290) ;  /* 0x0000001800180947 */ /* 0x000fec0003800000 */
[----:B------:R0:W-:Y:S01]  /*6e50*/  STG.E.U8 desc[UR36][R10.64+0x79], R87 ;  /* 0x000079570a007986 */ /* 0x0001e2000c101124 */
[----:B------:R-:W-:Y:S05]  /*6e60*/  BRA `(.L_x_290) ;  /* 0x0000001800107947 */ /* 0x000fea0003800000 */
.L_x_33:
[C---:B------:R-:W-:Y:S02]  /*6e70*/  ISETP.GE.AND P2, PT, R0.reuse, 0x1, PT ;  /* 0x000000010000780c */ /* 0x040fe40003f46270 */
[----:B------:R-:W-:Y:S02]  /*6e80*/  ISETP.GE.AND P0, PT, R0, 0x9, PT ;  /* 0x000000090000780c */ /* 0x000fe40003f06270 */
[C---:B------:R-:W-:Y:S02]  /*6e90*/  ISETP.LT.OR P3, PT, R3.reuse, 0x1, !P2 ;  /* 0x000000010300780c */ /* 0x040fe40005761670 */
[C---:B------:R-:W-:Y:S02]  /*6ea0*/  ISETP.LT.OR P5, PT, R3.reuse, 0x2, !P2 ;  /* 0x000000020300780c */ /* 0x040fe400057a1670 */
[C---:B------:R-:W-:Y:S02]  /*6eb0*/  ISETP.LT.OR P1, PT, R3.reuse, 0x1, !P0 ;  /* 0x000000010300780c */ /* 0x040fe40004721670 */
[----:B------:R-:W-:-:S07]  /*6ec0*/  ISETP.LT.OR P4, PT, R3, 0x2, !P0 ;  /* 0x000000020300780c */ /* 0x000fce0004781670 */
[-C--:B------:R-:W-:Y:S02]  /*6ed0*/  @!P3 IMAD R5, R88, R155.reuse, RZ ;  /* 0x0000009b5805b224 */ /* 0x080fe400078e02ff */
[-C--:B------:R-:W-:Y:S02]  /*6ee0*/  @!P5 IMAD R89, R89, R155.reuse, RZ ;  /* 0x0000009b5959d224 */ /* 0x080fe400078e02ff */
[-C--:B------:R-:W-:Y:S01]  /*6ef0*/  @!P1 IMAD R13, R90, R155.reuse, RZ ;  /* 0x0000009b5a0d9224 */ /* 0x080fe200078e02ff */
[----:B------:R0:W-:Y:S01]  /*6f00*/  @!P3 STG.E.U8 desc[UR36][R160.64], R5 ;  /* 0x00000005a000b986 */ /* 0x0001e2000c101124 */
[----:B------:R-:W-:Y:S01]  /*6f10*/  ISETP.LT.OR P3, PT, R3, 0x9, !P2 ;  /* 0x000000090300780c */ /* 0x000fe20005761670 */
[----:B------:R-:W-:Y:S02]  /*6f20*/  @!P4 IMAD R91, R91, R155, RZ ;  /* 0x0000009b5b5bc224 */ /* 0x000fe400078e02ff */
[----:B------:R-:W-:Y:S01]  /*6f30*/  @!P5 STG.E.U8 desc[UR36][R160.64+0x1], R89 ;  /* 0x00000159a000d986 */ /* 0x000fe2000c101124 */
[----:B------:R-:W-:-:S03]  /*6f40*/  ISETP.LT.OR P5, PT, R3, 0xa, !P2 ;  /* 0x0000000a0300780c */ /* 0x000fc600057a1670 */
[----:B------:R1:W-:Y:S01]  /*6f50*/  @!P1 STG.E.U8 desc[UR36][R8.64], R13 ;  /* 0x0000000d08009986 */ /* 0x0003e2000c101124 */
[----:B------:R-:W-:-:S03]  /*6f60*/  ISETP.LT.OR P1, PT, R3, 0x9, !P0 ;  /* 0x000000090300780c */ /* 0x000fc60004721670 */
[----:B------:R-:W-:Y:S01]  /*6f70*/  @!P4 STG.E.U8 desc[UR36][R8.64+0x1], R91 ;  /* 0x0000015b0800c986 */ /* 0x000fe2000c101124 */
[----:B------:R-:W-:Y:S01]  /*6f80*/  ISETP.LT.OR P4, PT, R3, 0xa, !P0 ;  /* 0x0000000a0300780c */ /* 0x000fe20004781670 */
[----:B------:R-:W-:-:S04]  /*6f90*/  @!P3 IMAD R15, R92, R155, RZ ;  /* 0x0000009b5c0fb224 */ /* 0x000fc800078e02ff */
[-C--:B------:R-:W-:Y:S01]  /*6fa0*/  @!P5 IMAD R93, R93, R155.reuse, RZ ;  /* 0x0000009b5d5dd224 */ /* 0x080fe200078e02ff */
[----:B------:R3:W-:Y:S01]  /*6fb0*/  @!P3 STG.E.U8 desc[UR36][R160.64+0x8], R15 ;  /* 0x0000080fa000b986 */ /* 0x0007e2000c101124 */
[C---:B------:R-:W-:Y:S02]  /*6fc0*/  ISETP.LT.OR P3, PT, R3.reuse, 0x11, !P2 ;  /* 0x000000110300780c */ /* 0x040fe40005761670 */
[-C--:B0-----:R-:W-:Y:S01]  /*6fd0*/  @!P1 IMAD R5, R94, R155.reuse, RZ ;  /* 0x0000009b5e059224 */ /* 0x081fe200078e02ff */
[----:B------:R-:W-:Y:S01]  /*6fe0*/  @!P5 STG.E.U8 desc[UR36][R160.64+0x9], R93 ;  /* 0x0000095da000d986 */ /* 0x000fe2000c101124 */
[----:B------:R-:W-:Y:S02]  /*6ff0*/  ISETP.LT.OR P5, PT, R3, 0x12, !P2 ;  /* 0x000000120300780c */ /* 0x000fe400057a1670 */
[----:B------:R-:W-:Y:S01]  /*7000*/  @!P4 IMAD R95, R95, R155, RZ ;  /* 0x0000009b5f5fc224 */ /* 0x000fe200078e02ff */
[----:B------:R0:W-:Y:S01]  /*7010*/  @!P1 STG.E.U8 desc[UR36][R8.64+0x8], R5 ;  /* 0x0000080508009986 */ /* 0x0001e2000c101124 */
[----:B------:R-:W-:-:S03]  /*7020*/  ISETP.LT.OR P1, PT, R3, 0x11, !P0 ;  /* 0x000000110300780c */ /* 0x000fc60004721670 */
[----:B------:R-:W-:Y:S01]  /*7030*/  @!P4 STG.E.U8 desc[UR36][R8.64+0x9], R95 ;  /* 0x0000095f0800c986 */ /* 0x000fe2000c101124 */
[----:B------:R-:W-:Y:S01]  /*7040*/  ISETP.LT.OR P4, PT, R3, 0x12, !P0 ;  /* 0x000000120300780c */ /* 0x000fe20004781670 */
[----:B-1----:R-:W-:-:S04]  /*7050*/  @!P3 IMAD R13, R96, R155, RZ ;  /* 0x0000009b600db224 */ /* 0x002fc800078e02ff */
[-C--:B------:R-:W-:Y:S01]  /*7060*/  @!P5 IMAD R97, R97, R155.reuse, RZ ;  /* 0x0000009b6161d224 */ /* 0x080fe200078e02ff */
[----:B------:R1:W-:Y:S01]  /*7070*/  @!P3 STG.E.U8 desc[UR36][R160.64+0x10], R13 ;  /* 0x0000100da000b986 */ /* 0x0003e2000c101124 */
[C---:B------:R-:W-:Y:S02]  /*7080*/  ISETP.LT.OR P3, PT, R3.reuse, 0x19, !P2 ;  /* 0x000000190300780c */ /* 0x040fe40005761670 */
[-C--:B---3--:R-:W-:Y:S01]  /*7090*/  @!P1 IMAD R15, R98, R155.reuse, RZ ;  /* 0x0000009b620f9224 */ /* 0x088fe200078e02ff */
[----:B------:R-:W-:Y:S01]  /*70a0*/  @!P5 STG.E.U8 desc[UR36][R160.64+0x11], R97 ;  /* 0x00001161a000d986 */ /* 0x000fe2000c101124 */
[----:B------:R-:W-:Y:S02]  /*70b0*/  ISETP.LT.OR P5, PT, R3, 0x1a, !P2 ;  /* 0x0000001a0300780c */ /* 0x000fe400057a1670 */
[----:B------:R-:W-:Y:S01]  /*70c0*/  @!P4 IMAD R99, R99, R155, RZ ;  /* 0x0000009b6363c224 */ /* 0x000fe200078e02ff */
[----:B------:R3:W-:Y:S01]  /*70d0*/  @!P1 STG.E.U8 desc[UR36][R8.64+0x10], R15 ;  /* 0x0000100f08009986 */ /* 0x0007e2000c101124 */
[----:B------:R-:W-:-:S03]  /*70e0*/  ISETP.LT.OR P1, PT, R3, 0x19, !P0 ;  /* 0x000000190300780c */ /* 0x000fc60004721670 */
[----:B------:R-:W-:Y:S01]  /*70f0*/  @!P4 STG.E.U8 desc[UR36][R8.64+0x11], R99 ;  /* 0x000011630800c986 */ /* 0x000fe2000c101124 */
[----:B------:R-:W-:Y:S01]  /*7100*/  ISETP.LT.OR P4, PT, R3, 0x1a, !P0 ;  /* 0x0000001a0300780c */ /* 0x000fe20004781670 */
[----:B0-----:R-:W-:-:S04]  /*7110*/  @!P3 IMAD R5, R100, R155, RZ ;  /* 0x0000009b6405b224 */ /* 0x001fc800078e02ff */
[-C--:B------:R-:W-:Y:S01]  /*7120*/  @!P5 IMAD R101, R101, R155.reuse, RZ ;  /* 0x0000009b6565d224 */ /* 0x080fe200078e02ff */
[----:B------:R0:W-:Y:S01]  /*7130*/  @!P3 STG.E.U8 desc[UR36][R160.64+0x18], R5 ;  /* 0x00001805a000b986 */ /* 0x0001e2000c101124 */
[C---:B------:R-:W-:Y:S02]  /*7140*/  ISETP.LT.OR P3, PT, R3.reuse, 0x21, !P2 ;  /* 0x000000210300780c */ /* 0x040fe40005761670 */
[-C--:B-1----:R-:W-:Y:S01]  /*7150*/  @!P1 IMAD R13, R102, R155.reuse, RZ ;  /* 0x0000009b660d9224 */ /* 0x082fe200078e02ff */
[----:B------:R-:W-:Y:S01]  /*7160*/  @!P5 STG.E.U8 desc[UR36][R160.64+0x19], R101 ;  /* 0x00001965a000d986 */ /* 0x000fe2000c101124 */
[----:B------:R-:W-:Y:S02]  /*7170*/  ISETP.LT.OR P5, PT, R3, 0x22, !P2 ;  /* 0x000000220300780c */ /* 0x000fe400057a1670 */
[----:B------:R-:W-:Y:S01]  /*7180*/  @!P4 IMAD R103, R103, R155, RZ ;  /* 0x0000009b6767c224 */ /* 0x000fe200078e02ff */
[----:B------:R1:W-:Y:S01]  /*7190*/  @!P1 STG.E.U8 desc[UR36][R8.64+0x18], R13 ;  /* 0x0000180d08009986 */ /* 0x0003e2000c101124 */
[----:B------:R-:W-:-:S03]  /*71a0*/  ISETP.LT.OR P1, PT, R3, 0x21, !P0 ;  /* 0x000000210300780c */ /* 0x000fc60004721670 */
[----:B------:R-:W-:Y:S01]  /*71b0*/  @!P4 STG.E.U8 desc[UR36][R8.64+0x19], R103 ;  /* 0x000019670800c986 */ /* 0x000fe2000c101124 */
[----:B------:R-:W-:Y:S01]  /*71c0*/  ISETP.LT.OR P4, PT, R3, 0x22, !P0 ;  /* 0x000000220300780c */ /* 0x000fe20004781670 */
[----:B---3--:R-:W-:-:S04]  /*71d0*/  @!P3 IMAD R15, R104, R155, RZ ;  /* 0x0000009b680fb224 */ /* 0x008fc800078e02ff */
        /* <DEDUP_REMOVED lines=128> */
[----:B------:R-:W-:-:S02]  /*79e0*/  ISETP.GE.AND P1, PT, R0, 0x81, PT ;  /* 0x000000810000780c */ /* 0x000fc40003f26270 */
[C---:B------:R-:W-:Y:S01]  /*79f0*/  ISETP.LT.OR P5, PT, R3.reuse, 0x79, !P0 ;  /* 0x000000790300780c */ /* 0x040fe200047a1670 */
[----:B------:R-:W-:Y:S01]  /*7a00*/  @!P4 STG.E.U8 desc[UR36][R8.64+0x71], R147 ;  /* 0x000071930800c986 */ /* 0x000fe2000c101124 */
[C---:B------:R-:W-:Y:S01]  /*7a10*/  ISETP.LT.OR P0, PT, R3.reuse, 0x7a, !P0 ;  /* 0x0000007a0300780c */ /* 0x040fe20004701670 */
[----:B0-----:R-:W-:Y:S01]  /*7a20*/  @!P3 IMAD R5, R148, R155, RZ ;  /* 0x0000009b9405b224 */ /* 0x001fe200078e02ff */
[----:B------:R-:W-:-:S03]  /*7a30*/  ISETP.LT.OR P4, PT, R3, 0x1, !P1 ;  /* 0x000000010300780c */ /* 0x000fc60004f81670 */
[----:B------:R-:W-:Y:S01]  /*7a40*/  @!P2 IMAD R149, R149, R155, RZ ;  /* 0x0000009b9595a224 */ /* 0x000fe200078e02ff */
[----:B------:R0:W-:Y:S01]  /*7a50*/  @!P3 STG.E.U8 desc[UR36][R160.64+0x78], R5 ;  /* 0x00007805a000b986 */ /* 0x0001e2000c101124 */
[----:B------:R-:W-:-:S03]  /*7a60*/  ISETP.LT.OR P3, PT, R3, 0x2, !P1 ;  /* 0x000000020300780c */ /* 0x000fc60004f61670 */
[----:B------:R-:W-:Y:S01]  /*7a70*/  @!P2 STG.E.U8 desc[UR36][R160.64+0x79], R149 ;  /* 0x00007995a000a986 */ /* 0x000fe2000c101124 */
[-C--:B-1----:R-:W-:Y:S01]  /*7a80*/  @!P5 IMAD R13, R150, R155.reuse, RZ ;  /* 0x0000009b960dd224 */ /* 0x082fe200078e02ff */
[----:B------:R-:W-:Y:S01]  /*7a90*/  ISETP.GE.AND P2, PT, R0, 0x89, PT ;  /* 0x000000890000780c */ /* 0x000fe20003f46270 */
[-C--:B------:R-:W-:Y:S02]  /*7aa0*/  @!P0 IMAD R151, R151, R155.reuse, RZ ;  /* 0x0000009b97978224 */ /* 0x080fe400078e02ff */
[----:B---3--:R-:W-:Y:S01]  /*7ab0*/  @!P4 IMAD R15, R24, R155, RZ ;  /* 0x0000009b180fc224 */ /* 0x008fe200078e02ff */
[----:B------:R1:W-:Y:S01]  /*7ac0*/  @!P5 STG.E.U8 desc[UR36][R8.64+0x78], R13 ;  /* 0x0000780d0800d986 */ /* 0x0003e2000c101124 */
[----:B------:R-:W-:-:S03]  /*7ad0*/  ISETP.LT.OR P5, PT, R3, 0x1, !P2 ;  /* 0x000000010300780c */ /* 0x000fc600057a1670 */
[----:B------:R-:W-:Y:S01]  /*7ae0*/  @!P3 IMAD R25, R25, R155, RZ ;  /* 0x0000009b1919b224 */ /* 0x000fe200078e02ff */
[----:B------:R-:W-:Y:S01]  /*7af0*/  @!P0 STG.E.U8 desc[UR36][R8.64+0x79], R151 ;  /* 0x0000799708008986 */ /* 0x000fe2000c101124 */
[----:B------:R-:W-:-:S03]  /*7b00*/  ISETP.LT.OR P0, PT, R3, 0x2, !P2 ;  /* 0x000000020300780c */ /* 0x000fc60005701670 */
[----:B------:R-:W-:Y:S01]  /*7b10*/  @!P4 STG.E.U8 desc[UR36][R6.64], R15 ;  /* 0x0000000f0600c986 */ /* 0x000fe2000c101124 */
        /* <DEDUP_REMOVED lines=19> */
[-C--:B------:R-:W-:Y:S01]  /*7c50*/  @!P4 IMAD R9, R32, R155.reuse, RZ ;  /* 0x0000009b2009c224 */ /* 0x080fe200078e02ff */
        /* <DEDUP_REMOVED lines=127> */
[----:B-1----:R-:W-:-:S04]  /*8450*/  @!P5 IMAD R13, R74, R155, RZ ;  /* 0x0000009b4a0dd224 */ /* 0x002fc800078e02ff */
        /* <DEDUP_REMOVED lines=12> */
[----:B------:R-:W-:-:S04]  /*8520*/  @!P0 IMAD R9, R78, R155, RZ ;  /* 0x0000009b4e098224 */ /* 0x000fc800078e02ff */
[-C--:B------:R-:W-:Y:S01]  /*8530*/  @!P4 IMAD R79, R79, R155.reuse, RZ ;  /* 0x0000009b4f4fc224 */ /* 0x080fe200078e02ff */
[----:B------:R1:W-:Y:S01]  /*8540*/  @!P0 STG.E.U8 desc[UR36][R10.64+0x68], R9 ;  /* 0x000068090a008986 */ /* 0x0003e2000c101124 */
[----:B------:R-:W-:Y:S02]  /*8550*/  ISETP.LT.OR P0, PT, R3, 0x71, !P2 ;  /* 0x000000710300780c */ /* 0x000fe40005701670 */
[----:B------:R-:W-:Y:S01]  /*8560*/  @!P3 IMAD R81, R81, R155, RZ ;  /* 0x0000009b5151b224 */ /* 0x000fe200078e02ff */
[----:B------:R3:W-:Y:S01]  /*8570*/  @!P4 STG.E.U8 desc[UR36][R10.64+0x69], R79 ;  /* 0x0000694f0a00c986 */ /* 0x0007e2000c101124 */
[----:B------:R-:W-:-:S03]  /*8580*/  ISETP.LT.OR P4, PT, R3, 0x72, !P2 ;  /* 0x000000720300780c */ /* 0x000fc60005781670 */
[----:B------:R3:W-:Y:S01]  /*8590*/  @!P3 STG.E.U8 desc[UR36][R6.64+0x71], R81 ;  /* 0x000071510600b986 */ /* 0x0007e2000c101124 */
[C---:B------:R-:W-:Y:S02]  /*85a0*/  ISETP.LT.OR P3, PT, R3.reuse, 0x79, !P1 ;  /* 0x000000790300780c */ /* 0x040fe40004f61670 */
[C---:B------:R-:W-:Y:S01]  /*85b0*/  ISETP.LT.OR P1, PT, R3.reuse, 0x7a, !P1 ;  /* 0x0000007a0300780c */ /* 0x040fe20004f21670 */
[----:B------:R3:W-:Y:S01]  /*85c0*/  @!P5 STG.E.U8 desc[UR36][R6.64+0x70], R13 ;  /* 0x0000700d0600d986 */ /* 0x0007e2000c101124 */
[C---:B------:R-:W-:Y:S02]  /*85d0*/  ISETP.LT.OR P5, PT, R3.reuse, 0x79, !P2 ;  /* 0x000000790300780c */ /* 0x040fe400057a1670 */
[----:B------:R-:W-:Y:S01]  /*85e0*/  ISETP.LT.OR P2, PT, R3, 0x7a, !P2 ;  /* 0x0000007a0300780c */ /* 0x000fe20005741670 */
[-C--:B------:R-:W-:Y:S02]  /*85f0*/  @!P0 IMAD R3, R82, R155.reuse, RZ ;  /* 0x0000009b52038224 */ /* 0x080fe400078e02ff */
[----:B------:R-:W-:-:S03]  /*8600*/  @!P4 IMAD R83, R83, R155, RZ ;  /* 0x0000009b5353c224 */ /* 0x000fc600078e02ff */
[----:B------:R3:W-:Y:S01]  /*8610*/  @!P0 STG.E.U8 desc[UR36][R10.64+0x70], R3 ;  /* 0x000070030a008986 */ /* 0x0007e2000c101124 */
[-C--:B0-----:R-:W-:Y:S02]  /*8620*/  @!P3 IMAD R5, R84, R155.reuse, RZ ;  /* 0x0000009b5405b224 */ /* 0x081fe400078e02ff */
[-C--:B------:R-:W-:Y:S01]  /*8630*/  @!P1 IMAD R85, R85, R155.reuse, RZ ;  /* 0x0000009b55559224 */ /* 0x080fe200078e02ff */
[----:B------:R3:W-:Y:S01]  /*8640*/  @!P4 STG.E.U8 desc[UR36][R10.64+0x71], R83 ;  /* 0x000071530a00c986 */ /* 0x0007e2000c101124 */
[-C--:B-1----:R-:W-:Y:S02]  /*8650*/  @!P5 IMAD R9, R86, R155.reuse, RZ ;  /* 0x0000009b5609d224 */ /* 0x082fe400078e02ff */
[----:B------:R-:W-:Y:S01]  /*8660*/  @!P2 IMAD R87, R87, R155, RZ ;  /* 0x0000009b5757a224 */ /* 0x000fe200078e02ff */
[----:B------:R3:W-:Y:S04]  /*8670*/  @!P3 STG.E.U8 desc[UR36][R6.64+0x78], R5 ;  /* 0x000078050600b986 */ /* 0x0007e8000c101124 */
[----:B------:R3:W-:Y:S04]  /*8680*/  @!P1 STG.E.U8 desc[UR36][R6.64+0x79], R85 ;  /* 0x0000795506009986 */ /* 0x0007e8000c101124 */
[----:B------:R3:W-:Y:S04]  /*8690*/  @!P5 STG.E.U8 desc[UR36][R10.64+0x78], R9 ;  /* 0x000078090a00d986 */ /* 0x0007e8000c101124 */
[----:B------:R3:W-:Y:S02]  /*86a0*/  @!P2 STG.E.U8 desc[UR36][R10.64+0x79], R87 ;  /* 0x000079570a00a986 */ /* 0x0007e4000c101124 */
.L_x_290:
[----:B------:R-:W-:Y:S05]  /*86b0*/  BSYNC B0 ;  /* 0x0000000000007941 */ /* 0x000fea0003800000 */
.L_x_32:
[----:B------:R-:W-:Y:S01]  /*86c0*/  ULDC UR4, c[0x0][0xc] ;  /* 0x0000030000047ab9 */ /* 0x000fe20000000800 */
[----:B------:R-:W-:Y:S01]  /*86d0*/  ULDC UR5, c[0x0][0x10] ;  /* 0x0000040000057ab9 */ /* 0x000fe20000000800 */
[----:B---3--:R-:W3:Y:S01]  /*86e0*/  LDC R3, c[0x0][0x14] ;  /* 0x00000500ff037b82 */ /* 0x008ee20000000800 */
[----:B------:R-:W-:Y:S01]  /*86f0*/  UIMAD.WIDE.U32 UR4, UR4, UR5, URZ ;  /* 0x00000005040472a5 */ /* 0x000fe2000f8e003f */
[----:B------:R-:W-:Y:S01]  /*8700*/  PRMT R0, RZ, 0x7610, R0 ;  /* 0x00007610ff007816 */ /* 0x000fe20000000000 */
[----:B------:R-:W-:Y:S02]  /*8710*/  IMAD.MOV.U32 R153, RZ, RZ, -0x1 ;  /* 0xffffffffff997424 */ /* 0x000fe400078e00ff */
[----:B------:R-:W-:Y:S02]  /*8720*/  IMAD.MOV.U32 R22, RZ, RZ, -0x1 ;  /* 0xffffffffff167424 */ /* 0x000fe400078e00ff */
[----:B---3--:R-:W-:-:S04]  /*8730*/  IMAD.WIDE.U32 R16, R3, UR4, R16 ;  /* 0x0000000403107c25 */ /* 0x008fc8000f8e0010 */
[----:B------:R-:W-:Y:S01]  /*8740*/  IMAD R3, R3, UR5, RZ ;  /* 0x0000000503037c24 */ /* 0x000fe2000f8e02ff */
[----:B------:R-:W-:Y:S02]  /*8750*/  ULDC.64 UR4, c[0x0][0x650] ;  /* 0x0001940000047ab9 */ /* 0x000fe40000000a00 */
[----:B------:R-:W-:Y:S01]  /*8760*/  ISETP.GE.U32.AND P0, PT, R16, UR4, PT ;  /* 0x0000000410007c0c */ /* 0x000fe2000bf06070 */
[----:B------:R-:W-:-:S05]  /*8770*/  IMAD.IADD R17, R17, 0x1, R3 ;  /* 0x0000000111117824 */ /* 0x000fca00078e0203 */
[----:B------:R-:W-:-:S13]  /*8780*/  ISETP.GE.U32.AND.EX P0, PT, R17, UR5, PT, P0 ;  /* 0x0000000511007c0c */ /* 0x000fda000bf06100 */
[----:B------:R-:W-:Y:S05]  /*8790*/  @P0 BRA `(.L_x_291) ;  /* 0x0000000400640947 */ /* 0x000fea0003800000 */
[----:B------:R-:W3:Y:S01]  /*87a0*/  S2R R12, SR_CTAID.X ;  /* 0x00000000000c7919 */ /* 0x000ee20000002500 */
[----:B0-----:R-:W0:Y:S01]  /*87b0*/  LDC.64 R10, c[0x0][0x628] ;  /* 0x00018a00ff0a7b82 */ /* 0x001e220000000a00 */
[----:B------:R-:W-:Y:S01]  /*87c0*/  ULDC UR4, c[0x0][0x150] ;  /* 0x0000540000047ab9 */ /* 0x000fe20000000800 */
[----:B------:R-:W-:Y:S01]  /*87d0*/  IMAD.MOV.U32 R8, RZ, RZ, R16 ;  /* 0x000000ffff087224 */ /* 0x000fe200078e0010 */
[----:B------:R-:W0:Y:S01]  /*87e0*/  S2R R24, SR_CTAID.Y ;  /* 0x0000000000187919 */ /* 0x000e220000002600 */
[----:B------:R-:W-:-:S04]  /*87f0*/  IMAD.MOV.U32 R9, RZ, RZ, R17 ;  /* 0x000000ffff097224 */ /* 0x000fc800078e0011 */
[----:B------:R-:W1:Y:S08]  /*8800*/  LDC R21, c[0x0][0x144] ;  /* 0x00005100ff157b82 */ /* 0x000e700000000800 */
[----:B------:R-:W1:Y:S08]  /*8810*/  LDC R0, c[0x0][0x630] ;  /* 0x00018c00ff007b82 */ /* 0x000e700000000800 */
[----:B------:R-:W1:Y:S01]  /*8820*/  LDC.64 R14, c[0x0][0x620] ;  /* 0x00018800ff0e7b82 */ /* 0x000e620000000a00 */
[----:B0-----:R-:W-:-:S04]  /*8830*/  ISETP.NE.U32.AND P0, PT, R10, RZ, PT ;  /* 0x000000ff0a00720c */ /* 0x001fc80003f05070 */
[----:B------:R-:W-:Y:S02]  /*8840*/  ISETP.NE.AND.EX P0, PT, R11, RZ, PT, P0 ;  /* 0x000000ff0b00720c */ /* 0x000fe40003f05300 */
[----:B---3--:R-:W-:-:S05]  /*8850*/  I2FP.F32.U32 R3, R12 ;  /* 0x0000000c00037245 */ /* 0x008fca0000201000 */
[----:B------:R-:W-:-:S04]  /*8860*/  FMUL R3, R3, UR4 ;  /* 0x0000000403037c20 */ /* 0x000fc80008400000 */
[----:B------:R0:W3:Y:S02]  /*8870*/  F2I.U32.TRUNC.NTZ R20, R3 ;  /* 0x0000000300147305 */ /* 0x0000e4000020f000 */
[----:B------:R-:W-:Y:S05]  /*8880*/  @!P0 BRA `(.L_x_292) ;  /* 0x0000000000288947 */ /* 0x000fea0003800000 */
[----:B0-----:R-:W0:Y:S02]  /*8890*/  LDC R3, c[0x0][0x634] ;  /* 0x00018d00ff037b82 */ /* 0x001e240000000800 */
        /* <DEDUP_REMOVED lines=9> */
.L_x_292:
[----:B------:R-:W2:Y:S01]  /*8930*/  LDC.64 R28, c[0x0][0x640] ;  /* 0x00019000ff1c7b82 */ /* 0x000ea20000000a00 */
[-CC-:B-1----:R-:W-:Y:S01]  /*8940*/  SHF.R.U64 R22, R8, R0.reuse, R9.reuse ;  /* 0x0000000008167219 */ /* 0x182fe20000001209 */
[----:B---3--:R-:W-:Y:S01]  /*8950*/  IMAD.MOV R20, RZ, RZ, -R20 ;  /* 0x000000ffff147224 */ /* 0x008fe200078e0a14 */
[----:B------:R-:W-:Y:S01]  /*8960*/  SHF.R.U32.HI R0, RZ, R0, R9 ;  /* 0x00000000ff007219 */ /* 0x000fe20000011609 */
[----:B------:R-:W-:Y:S01]  /*8970*/  ULDC UR4, c[0x0][0x154] ;  /* 0x0000550000047ab9 */ /* 0x000fe20000000800 */
[----:B0-----:R-:W-:Y:S01]  /*8980*/  IADD3 R3, P0, RZ, -R22, RZ ;  /* 0x80000016ff037210 */ /* 0x001fe20007f1e0ff */
[----:B------:R-:W-:Y:S02]  /*8990*/  IMAD R21, R21, R20, R12 ;  /* 0x0000001415157224 */ /* 0x000fe400078e020c */
[----:B------:R-:W0:Y:S01]  /*89a0*/  LDC R6, c[0x0][0x618] ;  /* 0x00018600ff067b82 */ /* 0x000e220000000800 */
[----:B------:R-:W-:Y:S02]  /*89b0*/  IMAD.MOV.U32 R7, RZ, RZ, 0x1 ;  /* 0x00000001ff077424 */ /* 0x000fe400078e00ff */
[----:B------:R-:W-:-:S04]  /*89c0*/  IMAD.X R5, RZ, RZ, ~R0, P0 ;  /* 0x000000ffff057224 */ /* 0x000fc800000e0e00 */
[-C--:B------:R-:W-:Y:S01]  /*89d0*/  IMAD R0, R5, R14.reuse, RZ ;  /* 0x0000000e05007224 */ /* 0x080fe200078e02ff */
[----:B------:R-:W1:Y:S01]  /*89e0*/  LDC R8, c[0x0][0x608] ;  /* 0x00018200ff087b82 */ /* 0x000e620000000800 */
[----:B------:R-:W-:-:S04]  /*89f0*/  IMAD.WIDE.U32 R4, R3, R14, R16 ;  /* 0x0000000e03047225 */ /* 0x000fc800078e0010 */
[----:B------:R-:W-:Y:S01]  /*8a00*/  IMAD R3, R3, R15, R0 ;  /* 0x0000000f03037224 */ /* 0x000fe200078e0200 */
[----:B------:R-:W-:Y:S02]  /*8a10*/  I2FP.F32.U32 R0, R24 ;  /* 0x0000001800007245 */ /* 0x000fe40000201000 */
[----:B------:R-:W3:Y:S01]  /*8a20*/  LDC R26, c[0x0][0x658] ;  /* 0x00019600ff1a7b82 */ /* 0x000ee20000000800 */
[----:B------:R-:W-:Y:S01]  /*8a30*/  IMAD.IADD R3, R5, 0x1, R3 ;  /* 0x0000000105037824 */ /* 0x000fe200078e0203 */
[----:B--2---:R-:W-:Y:S01]  /*8a40*/  ISETP.NE.U32.AND P0, PT, R28, RZ, PT ;  /* 0x000000ff1c00720c */ /* 0x004fe20003f05070 */
[----:B------:R-:W-:Y:S01]  /*8a50*/  FMUL R0, R0, UR4 ;  /* 0x0000000400007c20 */ /* 0x000fe20008400000 */
[----:B------:R-:W-:Y:S02]  /*8a60*/  IMAD.MOV.U32 R5, RZ, RZ, -0x1 ;  /* 0xffffffffff057424 */ /* 0x000fe400078e00ff */
[----:B------:R-:W-:Y:S01]  /*8a70*/  ISETP.NE.AND.EX P0, PT, R29, RZ, PT, P0 ;  /* 0x000000ff1d00720c */ /* 0x000fe20003f05300 */
[----:B------:R2:W2:Y:S01]  /*8a80*/  F2I.U32.TRUNC.NTZ R13, R0 ;  /* 0x00000000000d7305 */ /* 0x0004a2000020f000 */
[----:B------:R-:W2:Y:S01]  /*8a90*/  LDC R15, c[0x0][0x148] ;  /* 0x00005200ff0f7b82 */ /* 0x000ea20000000800 */
[----:B0-----:R-:W-:-:S02]  /*8aa0*/  SHF.R.U64 R12, R4, R6, R3 ;  /* 0x00000006040c7219 */ /* 0x001fc40000001203 */
[----:B------:R-:W-:-:S05]  /*8ab0*/  SHF.R.U32.HI R3, RZ, R6, R3 ;  /* 0x00000006ff037219 */ /* 0x000fca0000011603 */
[----:B------:R-:W0:Y:S01]  /*8ac0*/  LDC R20, c[0x0][0x600] ;  /* 0x00018000ff147b82 */ /* 0x000e220000000800 */
[-CC-:B-1----:R-:W-:Y:S02]  /*8ad0*/  SHF.R.U64 R10, R12, R8.reuse, R3.reuse ;  /* 0x000000080c0a7219 */ /* 0x182fe40000001203 */
[----:B------:R-:W-:-:S05]  /*8ae0*/  SHF.R.U32.HI R3, RZ, R8, R3 ;  /* 0x00000008ff037219 */ /* 0x000fca0000011603 */
[----:B------:R-:W1:Y:S01]  /*8af0*/  LDC R27, c[0x0][0x648] ;  /* 0x00019200ff1b7b82 */ /* 0x000e620000000800 */
[-C--:B---3--:R-:W-:Y:S02]  /*8b00*/  SHF.L.U32 R4, R5, R26.reuse, RZ ;  /* 0x0000001a05047219 */ /* 0x088fe400000006ff */
[--C-:B------:R-:W-:Y:S02]  /*8b10*/  SHF.R.U64 R14, R10, R26, R3.reuse ;  /* 0x0000001a0a0e7219 */ /* 0x100fe40000001203 */
[----:B------:R-:W-:Y:S02]  /*8b20*/  LOP3.LUT R25, RZ, R4, RZ, 0x33, !PT ;  /* 0x00000004ff197212 */ /* 0x000fe400078e33ff */
[-C--:B------:R-:W-:Y:S01]  /*8b30*/  SHF.R.U32.HI R5, RZ, R26.reuse, R3 ;  /* 0x0000001aff057219 */ /* 0x080fe20000011603 */
[----:B------:R-:W3:Y:S01]  /*8b40*/  LDC R30, c[0x0][0x638] ;  /* 0x00018e00ff1e7b82 */ /* 0x000ee20000000800 */
[----:B------:R-:W-:Y:S01]  /*8b50*/  SHF.L.U32 R154, R7, R26, RZ ;  /* 0x0000001a079a7219 */ /* 0x000fe200000006ff */
[----:B------:R-:W-:-:S06]  /*8b60*/  IMAD.MOV.U32 R4, RZ, RZ, R14 ;  /* 0x000000ffff047224 */ /* 0x000fcc00078e000e */
[----:B------:R-:W0:Y:S01]  /*8b70*/  LDC R31, c[0x0][0x610] ;  /* 0x00018400ff1f7b82 */ /* 0x000e220000000800 */
        /* <DEDUP_REMOVED lines=11> */
.L_x_293:
[----:B------:R-:W-:Y:S01]  /*8c30*/  ISETP.NE.AND P0, PT, R2, 0x1, PT ;  /* 0x000000010200780c */ /* 0x000fe20003f05270 */
[----:B0-----:R-:W-:Y:S01]  /*8c40*/  VIADD R7, R20, 0xffffffff ;  /* 0xffffffff14077836 */ /* 0x001fe20000000000 */
[----:B-12---:R-:W-:Y:S01]  /*8c50*/  SHF.R.U64 R0, R4, R27, R5 ;  /* 0x0000001b04007219 */ /* 0x006fe20000001205 */
[----:B------:R-:W-:Y:S01]  /*8c60*/  IMAD.MOV R13, RZ, RZ, -R13 ;  /* 0x000000ffff0d7224 */ /* 0x000fe200078e0a0d */
[----:B------:R-:W-:Y:S01]  /*8c70*/  LOP3.LUT R5, R10, R25, RZ, 0xc0, !PT ;  /* 0x000000190a057212 */ /* 0x000fe200078ec0ff */
[----:B------:R-:W-:Y:S02]  /*8c80*/  IMAD.MOV.U32 R4, RZ, RZ, 0x1 ;  /* 0x00000001ff047424 */ /* 0x000fe400078e00ff */
[----:B------:R-:W-:Y:S02]  /*8c90*/  IMAD.MOV R3, RZ, RZ, -R0 ;  /* 0x000000ffff037224 */ /* 0x000fe400078e0a00 */
[----:B------:R-:W-:Y:S01]  /*8ca0*/  IMAD R154, R154, R0, R5 ;  /* 0x000000009a9a7224 */ /* 0x000fe200078e0205 */
[----:B------:R-:W-:Y:S01]  /*8cb0*/  LOP3.LUT R5, R12, R7, RZ, 0xc0, !PT ;  /* 0x000000070c057212 */ /* 0x000fe200078ec0ff */
[----:B---3--:R-:W-:-:S02]  /*8cc0*/  IMAD R0, R3, R30, R14 ;  /* 0x0000001e03007224 */ /* 0x008fc400078e020e */
[----:B------:R-:W-:Y:S02]  /*8cd0*/  @P0 IMAD R21, R15, R13, R24 ;  /* 0x0000000d0f150224 */ /* 0x000fe400078e0218 */
[----:B------:R-:W-:Y:S01]  /*8ce0*/  IMAD R3, R0, R20, R5 ;  /* 0x0000001400037224 */ /* 0x000fe200078e0205 */
[----:B------:R-:W-:Y:S01]  /*8cf0*/  PRMT R0, R4, 0x7610, R0 ;  /* 0x0000761004007816 */ /* 0x000fe20000000000 */
[----:B------:R-:W-:-:S05]  /*8d00*/  IMAD R154, R154, R31, R21 ;  /* 0x0000001f9a9a7224 */ /* 0x000fca00078e0215 */
[----:B------:R-:W-:Y:S02]  /*8d10*/  SEL R153, R3, R154, !P0 ;  /* 0x0000009a03997207 */ /* 0x000fe40004000000 */
[----:B------:R-:W-:-:S07]  /*8d20*/  SEL R154, R154, R3, !P0 ;  /* 0x000000039a9a7207 */ /* 0x000fce0004000000 */
.L_x_291:
[----:B------:R-:W-:-:S13]  /*8d30*/  LOP3.LUT P0, RZ, R0, 0xff, RZ, 0xc0, !PT ;  /* 0x000000ff00ff7812 */ /* 0x000fda000780c0ff */
[----:B------:R-:W-:Y:S05]  /*8d40*/  @P0 BRA `(.L_x_294) ;  /* 0xffffff8400300947 */ /* 0x000fea000383ffff */
[----:B------:R-:W-:Y:S05]  /*8d50*/  EXIT ;  /* 0x000000000000794d */ /* 0x000fea0003800000 */
.L_x_7:
        /* <DEDUP_REMOVED lines=26> */
.L_x_296:
[----:B------:R-:W0:Y:S01]  /*8f00*/  LDC.64 R28, c[0x0][0x640] ;  /* 0x00019000ff1c7b82 */ /* 0x000e220000000a00 */
[-CC-:B------:R-:W-:Y:S01]  /*8f10*/  SHF.R.U64 R22, R12, R6.reuse, R13.reuse ;  /* 0x000000060c167219 */ /* 0x180fe2000000120d */
[----:B------:R-:W-:Y:S01]  /*8f20*/  IMAD.MOV.U32 R30, RZ, RZ, 0x1 ;  /* 0x00000001ff1e7424 */ /* 0x000fe200078e00ff */
[----:B------:R-:W-:Y:S02]  /*8f30*/  SHF.R.U32.HI R6, RZ, R6, R13 ;  /* 0x00000006ff067219 */ /* 0x000fe4000001160d */
        /* <DEDUP_REMOVED lines=8> */
[----:B------:R-:W-:Y:S01]  /*8fc0*/  IMAD.IADD R9, R9, 0x1, R11 ;  /* 0x0000000109097824 */ /* 0x000fe200078e020b */
[----:B0-----:R-:W-:-:S04]  /*8fd0*/  ISETP.NE.U32.AND P0, PT, R28, RZ, PT ;  /* 0x000000ff1c00720c */ /* 0x001fc80003f05070 */
[----:B------:R-:W-:Y:S02]  /*8fe0*/  ISETP.NE.AND.EX P0, PT, R29, RZ, PT, P0 ;  /* 0x000000ff1d00720c */ /* 0x000fe40003f05300 */
[----:B------:R-:W0:Y:S01]  /*8ff0*/  LDC R20, c[0x0][0x600] ;  /* 0x00018000ff147b82 */ /* 0x000e220000000800 */
[-CC-:B-1----:R-:W-:Y:S01]  /*9000*/  SHF.R.U64 R14, R8, R10.reuse, R9.reuse ;  /* 0x0000000a080e7219 */ /* 0x182fe20000001209 */
[----:B------:R-:W-:Y:S01]  /*9010*/  IMAD.MOV.U32 R8, RZ, RZ, -0x1 ;  /* 0xffffffffff087424 */ /* 0x000fe200078e00ff */
[----:B------:R-:W-:-:S05]  /*9020*/  SHF.R.U32.HI R9, RZ, R10, R9 ;  /* 0x0000000aff097219 */ /* 0x000fca0000011609 */
[----:B------:R-:W1:Y:S01]  /*9030*/  LDC R24, c[0x0][0x648] ;  /* 0x00019200ff187b82 */ /* 0x000e620000000800 */
[-CC-:B--2---:R-:W-:Y:S02]  /*9040*/  SHF.R.U64 R23, R14, R12.reuse, R9.reuse ;  /* 0x0000000c0e177219 */ /* 0x184fe40000001209 */
[----:B------:R-:W-:-:S05]  /*9050*/  SHF.R.U32.HI R6, RZ, R12, R9 ;  /* 0x0000000cff067219 */ /* 0x000fca0000011609 */
[----:B------:R-:W2:Y:S01]  /*9060*/  LDC R26, c[0x0][0x638] ;  /* 0x00018e00ff1a7b82 */ /* 0x000ea20000000800 */
[-C--:B---3--:R-:W-:Y:S02]  /*9070*/  SHF.L.U32 R8, R8, R27.reuse, RZ ;  /* 0x0000001b08087219 */ /* 0x088fe400000006ff */
[-CC-:B------:R-:W-:Y:S02]  /*9080*/  SHF.R.U64 R25, R23, R27.reuse, R6.reuse ;  /* 0x0000001b17197219 */ /* 0x180fe40000001206 */
[----:B------:R-:W-:Y:S02]  /*9090*/  LOP3.LUT R32, RZ, R8, RZ, 0x33, !PT ;  /* 0x00000008ff207212 */ /* 0x000fe400078e33ff */
[----:B------:R-:W-:Y:S01]  /*90a0*/  SHF.R.U32.HI R9, RZ, R27, R6 ;  /* 0x0000001bff097219 */ /* 0x000fe20000011606 */
[----:B------:R-:W3:Y:S01]  /*90b0*/  LDC R31, c[0x0][0x610] ;  /* 0x00018400ff1f7b82 */ /* 0x000ee20000000800 */
[----:B------:R-:W-:Y:S01]  /*90c0*/  IMAD.MOV.U32 R8, RZ, RZ, R25 ;  /* 0x000000ffff087224 */ /* 0x000fe200078e0019 */
[----:B------:R-:W-:Y:S06]  /*90d0*/  @!P0 BRA `(.L_x_297) ;  /* 0x0000000000288947 */ /* 0x000fec0003800000 */
        /* <DEDUP_REMOVED lines=10> */
.L_x_297:
[----:B------:R-:W-:Y:S01]  /*9180*/  ISETP.NE.AND P0, PT, R2, 0x1, PT ;  /* 0x000000010200780c */ /* 0x000fe20003f05270 */
[----:B------:R-:W-:Y:S01]  /*9190*/  IMAD.MOV.U32 R13, RZ, RZ, R22 ;  /* 0x000000ffff0d7224 */ /* 0x000fe200078e0016 */
[----:B-1----:R-:W-:Y:S01]  /*91a0*/  SHF.R.U64 R6, R8, R24, R9 ;  /* 0x0000001808067219 */ /* 0x002fe20000001209 */
[----:B0-----:R-:W-:Y:S01]  /*91b0*/  VIADD R9, R20, 0xffffffff ;  /* 0xffffffff14097836 */ /* 0x001fe20000000000 */
[----:B------:R-:W-:Y:S02]  /*91c0*/  SHF.L.U32 R30, R30, R27, RZ ;  /* 0x0000001b1e1e7219 */ /* 0x000fe400000006ff */
[----:B------:R-:W-:Y:S01]  /*91d0*/  LOP3.LUT R5, R23, R32, RZ, 0xc0, !PT ;  /* 0x0000002017057212 */ /* 0x000fe200078ec0ff */
[----:B------:R-:W-:-:S04]  /*91e0*/  IMAD.MOV R8, RZ, RZ, -R6 ;  /* 0x000000ffff087224 */ /* 0x000fc800078e0a06 */
[----:B------:R-:W-:Y:S01]  /*91f0*/  IMAD R6, R30, R6, R5 ;  /* 0x000000061e067224 */ /* 0x000fe200078e0205 */
[----:B------:R-:W-:Y:S01]  /*9200*/  LOP3.LUT R5, R14, R9, RZ, 0xc0, !PT ;  /* 0x000000090e057212 */ /* 0x000fe200078ec0ff */
[----:B------:R-:W-:Y:S02]  /*9210*/  @P0 IMAD R3, R7, R21, R4 ;  /* 0x0000001507030224 */ /* 0x000fe400078e0204 */
[----:B--2---:R-:W-:Y:S02]  /*9220*/  IMAD R4, R8, R26, R25 ;  /* 0x0000001a08047224 */ /* 0x004fe400078e0219 */
[----:B---3--:R-:W-:Y:S02]  /*9230*/  IMAD R3, R6, R31, R3 ;  /* 0x0000001f06037224 */ /* 0x008fe400078e0203 */
[----:B------:R-:W-:Y:S02]  /*9240*/  IMAD R4, R4, R20, R5 ;  /* 0x0000001404047224 */ /* 0x000fe400078e0205 */
[----:B------:R-:W-:-:S03]  /*9250*/  IMAD.MOV.U32 R6, RZ, RZ, 0x1 ;  /* 0x00000001ff067424 */ /* 0x000fc600078e00ff */
[----:B------:R-:W-:Y:S02]  /*9260*/  SEL R20, R4, R3, !P0 ;  /* 0x0000000304147207 */ /* 0x000fe40004000000 */
[----:B------:R-:W-:-:S07]  /*9270*/  SEL R12, R3, R4, !P0 ;  /* 0x00000004030c7207 */ /* 0x000fce0004000000 */
.L_x_295:
[----:B------:R-:W-:-:S08]  /*9280*/  NOP ;  /* 0x0000000000007918 */ /* 0x000fd00000000000 */
[----:B------:R-:W0:-:S00]  /*9290*/  USETMAXREG.DEALLOC.CTAPOOL 0x28 ;  /* 0x00000028000079c8 */ /* 0x000e0000080e0500 */
[----:B0-----:R-:W-:-:S13]  /*92a0*/  ISETP.NE.AND P0, PT, R0, RZ, PT ;  /* 0x000000ff0000720c */ /* 0x001fda0003f05270 */
[----:B------:R-:W-:Y:S05]  /*92b0*/  @P0 EXIT ;  /* 0x000000000000094d */ /* 0x000fea0003800000 */
[----:B------:R-:W-:Y:S01]  /*92c0*/  LOP3.LUT P0, RZ, R6, 0xff, RZ, 0xc0, !PT ;  /* 0x000000ff06ff7812 */ /* 0x000fe2000780c0ff */
[----:B------:R-:W-:Y:S02]  /*92d0*/  IMAD.MOV.U32 R10, RZ, RZ, 0x1 ;  /* 0x00000001ff0a7424 */ /* 0x000fe400078e00ff */
[----:B------:R-:W-:-:S10]  /*92e0*/  IMAD.MOV.U32 R9, RZ, RZ, RZ ;  /* 0x000000ffff097224 */ /* 0x000fd400078e00ff */
[----:B------:R-:W-:Y:S05]  /*92f0*/  @!P0 BRA `(.L_x_298) ;  /* 0x0000000c00948947 */ /* 0x000fea0003800000 */
[----:B------:R-:W0:Y:S01]  /*9300*/  LDC R0, c[0x0][0x28c] ;  /* 0x0000a300ff007b82 */ /* 0x000e220000000800 */
[----:B------:R-:W-:Y:S01]  /*9310*/  ULDC UR5, c[0x0][0x658] ;  /* 0x0001960000057ab9 */ /* 0x000fe20000000800 */
[----:B------:R-:W-:Y:S01]  /*9320*/  UMOV UR11, 0xffffffff ;  /* 0xffffffff000b7882 */ /* 0x000fe20000000000 */
[----:B------:R-:W-:Y:S01]  /*9330*/  UMOV UR17, 0x1 ;  /* 0x0000000100117882 */ /* 0x000fe20000000000 */
[----:B------:R-:W-:Y:S01]  /*9340*/  USHF.L.U32 UR11, UR11, UR5, URZ ;  /* 0x000000050b0b7299 */ /* 0x000fe2000800063f */
[----:B------:R-:W-:Y:S01]  /*9350*/  BSSY B0, `(.L_x_298) ;  /* 0x00000df000007945 */ /* 0x000fe20003800000 */
[----:B------:R-:W-:Y:S01]  /*9360*/  ULDC UR9, c[0x0][0xc] ;  /* 0x0000030000097ab9 */ /* 0x000fe20000000800 */
[----:B------:R-:W-:Y:S01]  /*9370*/  ULDC UR16, c[0x0][0x10] ;  /* 0x0000040000107ab9 */ /* 0x000fe20000000800 */
[----:B------:R-:W1:Y:S01]  /*9380*/  S2UR UR8, SR_CgaCtaId ;  /* 0x00000000000879c3 */ /* 0x000e620000008800 */
[----:B------:R-:W-:Y:S01]  /*9390*/  LOP3.LUT R11, R19, 0x2, RZ, 0xfc, !PT ;  /* 0x00000002130b7812 */ /* 0x000fe200078efcff */
[----:B------:R-:W-:Y:S01]  /*93a0*/  IMAD.MOV.U32 R10, RZ, RZ, 0x1 ;  /* 0x00000001ff0a7424 */ /* 0x000fe200078e00ff */
[----:B------:R-:W-:Y:S01]  /*93b0*/  ULDC UR4, c[0x0][0x600] ;  /* 0x0001800000047ab9 */ /* 0x000fe20000000800 */
[----:B------:R-:W-:Y:S01]  /*93c0*/  IMAD.MOV.U32 R9, RZ, RZ, RZ ;  /* 0x000000ffff097224 */ /* 0x000fe200078e00ff */
[----:B------:R-:W-:Y:S01]  /*93d0*/  UMOV UR20, 0x1111 ;  /* 0x0000111100147882 */ /* 0x000fe20000000000 */
[----:B------:R-:W-:-:S02]  /*93e0*/  UIADD3 UR4, UR4, -0x1, URZ ;  /* 0xffffffff04047890 */ /* 0x000fc4000fffe03f */
[----:B------:R-:W-:Y:S01]  /*93f0*/  USHF.L.U32 UR5, UR17, UR5, URZ ;  /* 0x0000000511057299 */ /* 0x000fe2000800063f */
[----:B------:R-:W-:Y:S01]  /*9400*/  ULDC.64 UR30, c[0x0][0x198] ;  /* 0x00006600001e7ab9 */ /* 0x000fe20000000a00 */
[----:B0-----:R-:W-:-:S05]  /*9410*/  VIADD R0, R0, 0x7f ;  /* 0x0000007f00007836 */ /* 0x001fca0000000000 */
[----:B------:R-:W-:Y:S01]  /*9420*/  SHF.R.S32.HI R3, RZ, 0x1f, R0 ;  /* 0x0000001fff037819 */ /* 0x000fe20000011400 */
[----:B-1----:R-:W-:-:S03]  /*9430*/  USHF.R.U32.HI UR27, URZ, 0x2, UR8 ;  /* 0x000000023f1b7899 */ /* 0x002fc60008011608 */
[----:B------:R-:W-:Y:S01]  /*9440*/  LEA.HI R3, R3, R0, RZ, 0x7 ;  /* 0x0000000003037211 */ /* 0x000fe200078f38ff */
[----:B------:R-:W-:Y:S01]  /*9450*/  ULOP3.LUT UR10, UR8, 0x3, URZ, 0xc0, !UPT ;  /* 0x00000003080a7892 */ /* 0x000fe2000f8ec03f */
[----:B------:R-:W-:Y:S01]  /*9460*/  IMAD.MOV.U32 R0, RZ, RZ, 0x1 ;  /* 0x00000001ff007424 */ /* 0x000fe200078e00ff */
[----:B------:R-:W-:Y:S01]  /*9470*/  USHF.L.U32 UR6, UR8, 0x5, URZ ;  /* 0x0000000508067899 */ /* 0x000fe2000800063f */
[--C-:B------:R-:W-:Y:S01]  /*9480*/  SHF.R.S32.HI R8, RZ, 0x7, R3.reuse ;  /* 0x00000007ff087819 */ /* 0x100fe20000011403 */
[----:B------:R-:W-:Y:S02]  /*9490*/  USHF.L.U32 UR7, UR8, 0xc, URZ ;  /* 0x0000000c08077899 */ /* 0x000fe4000800063f */
[----:B------:R-:W-:Y:S01]  /*94a0*/  ULOP3.LUT UR8, UR8, 0xfffffffc, URZ, 0xc0, !UPT ;  /* 0xfffffffc08087892 */ /* 0x000fe2000f8ec03f */
[----:B------:R-:W-:Y:S01]  /*94b0*/  PRMT R3, R0, 0x7610, R3 ;  /* 0x0000761000037816 */ /* 0x000fe20000000003 */
[----:B------:R-:W-:Y:S01]  /*94c0*/  ULOP3.LUT UR13, UR7, 0x3000, URZ, 0xc0, !UPT ;  /* 0x00003000070d7892 */ /* 0x000fe2000f8ec03f */
[----:B------:R-:W-:Y:S01]  /*94d0*/  VIADD R0, R8, 0x1 ;  /* 0x0000000108007836 */ /* 0x000fe20000000000 */
[----:B------:R-:W-:-:S02]  /*94e0*/  ULOP3.LUT UR12, UR8, 0x1, URZ, 0xfc, !UPT ;  /* 0x00000001080c7892 */ /* 0x000fc4000f8efc3f */
[----:B------:R-:W-:Y:S02]  /*94f0*/  ULOP3.LUT UR14, UR8, 0x2, URZ, 0xfc, !UPT ;  /* 0x00000002080e7892 */ /* 0x000fe4000f8efc3f */
[----:B------:R-:W-:Y:S02]  /*9500*/  UISETP.GT.U32.AND UP0, UPT, UR10, 0xffff, UPT ;  /* 0x0000ffff0a00788c */ /* 0x000fe4000bf04070 */
[----:B------:R-:W-:Y:S02]  /*9510*/  ULOP3.LUT UR7, URZ, UR11, URZ, 0x33, !UPT ;  /* 0x0000000b3f077292 */ /* 0x000fe4000f8e333f */
[----:B------:R-:W-:Y:S02]  /*9520*/  USHF.L.U32 UR11, UR17, UR8, URZ ;  /* 0x00000008110b7299 */ /* 0x000fe4000800063f */
[----:B------:R-:W-:Y:S02]  /*9530*/  ULOP3.LUT UR15, UR8, 0x3, URZ, 0xfc, !UPT ;  /* 0x00000003080f7892 */ /* 0x000fe4000f8efc3f */
[----:B------:R-:W-:-:S02]  /*9540*/  UIMAD.WIDE.U32 UR8, UR9, UR16, URZ ;  /* 0x00000010090872a5 */ /* 0x000fc4000f8e003f */
[----:B------:R-:W-:Y:S02]  /*9550*/  USHF.L.U32 UR12, UR17, UR12, URZ ;  /* 0x0000000c110c7299 */ /* 0x000fe4000800063f */
[----:B------:R-:W-:Y:S02]  /*9560*/  USHF.L.U32 UR14, UR17, UR14, URZ ;  /* 0x0000000e110e7299 */ /* 0x000fe4000800063f */
[----:B------:R-:W-:Y:S01]  /*9570*/  USEL UR10, UR10, 0xffff, !UP0 ;  /* 0x0000ffff0a0a7887 */ /* 0x000fe2000c000000 */
[----:B------:R-:W-:Y:S01]  /*9580*/  ULDC UR16, c[0x0][0x14] ;  /* 0x0000050000107ab9 */ /* 0x000fe20000000800 */
[----:B------:R-:W-:Y:S02]  /*9590*/  USHF.L.U32 UR15, UR17, UR15, URZ ;  /* 0x0000000f110f7299 */ /* 0x000fe4000800063f */
[----:B------:R-:W-:Y:S02]  /*95a0*/  UIMAD.WIDE.U32 UR24, UR8, UR16, URZ ;  /* 0x00000010081872a5 */ /* 0x000fe4000f8e003f */
[----:B------:R-:W-:-:S02]  /*95b0*/  UIMAD UR8, UR9, UR16, URZ ;  /* 0x00000010090872a4 */ /* 0x000fc4000f8e023f */
[----:B------:R-:W-:Y:S02]  /*95c0*/  ULOP3.LUT UR11, UR14, UR11, UR12, 0xfe, !UPT ;  /* 0x0000000b0e0b7292 */ /* 0x000fe4000f8efe0c */
[----:B------:R-:W-:Y:S02]  /*95d0*/  ULOP3.LUT UR10, UR10, 0xffff, URZ, 0xc0, !UPT ;  /* 0x0000ffff0a0a7892 */ /* 0x000fe4000f8ec03f */
[----:B------:R-:W-:Y:S02]  /*95e0*/  ULEA UR28, UR27, 0x100, 0xd ;  /* 0x000001001b1c7891 */ /* 0x000fe4000f8e683f */
[----:B------:R-:W-:Y:S02]  /*95f0*/  ULOP3.LUT UR6, UR6, 0x60, URZ, 0xc0, !UPT ;  /* 0x0000006006067892 */ /* 0x000fe4000f8ec03f */
[----:B------:R-:W-:Y:S02]  /*9600*/  ULOP3.LUT UR13, UR13, 0x20100, URZ, 0xfc, !UPT ;  /* 0x000201000d0d7892 */ /* 0x000fe4000f8efc3f */
[----:B------:R-:W-:-:S02]  /*9610*/  UIADD3 UR14, UR25, UR8, URZ ;  /* 0x00000008190e7290 */ /* 0x000fc4000fffe03f */
[----:B------:R-:W-:Y:S02]  /*9620*/  ULOP3.LUT UR15, UR11, UR15, URZ, 0xfc, !UPT ;  /* 0x0000000f0b0f7292 */ /* 0x000fe4000f8efc3f */
[----:B------:R-:W-:-:S12]  /*9630*/  USHF.L.U32 UR20, UR20, UR10, URZ ;  /* 0x0000000a14147299 */ /* 0x000fd8000800063f */
.L_x_309:
[----:B------:R-:W-:-:S03]  /*9640*/  UMOV UR8, 0xffffffff ;  /* 0xffffffff00087882 */ /* 0x000fc60000000000 */
[----:B------:R-:W-:Y:S05]  /*9650*/  BRA.DIV UR8, `(.L_x_299) ;  /* 0x0000000e08a47947 */ /* 0x000fea000b800000 */
[----:B------:R-:W-:-:S13]  /*9660*/  ELECT P6, URZ, PT ;  /* 0x00000000003f782f */ /* 0x000fda00038c0000 */
.L_x_320:
[----:B------:R-:W0:Y:S01]  /*9670*/  LDC R4, c[0x0][0x28c] ;  /* 0x0000a300ff047b82 */ /* 0x000e220000000800 */
[----:B------:R-:W-:Y:S01]  /*9680*/  BSSY B1, `(.L_x_300) ;  /* 0x0000039000017945 */ /* 0x000fe20003800000 */
[----:B0-----:R-:W-:-:S13]  /*9690*/  ISETP.LT.OR P6, PT, R4, 0x1, !P6 ;  /* 0x000000010400780c */ /* 0x001fda00077c1670 */
[----:B------:R-:W-:Y:S05]  /*96a0*/  @P6 BRA `(.L_x_301) ;  /* 0x0000000000d86947 */ /* 0x000fea0003800000 */
[----:B------:R-:W-:Y:S01]  /*96b0*/  LEA R12, R12, UR27, 0x2 ;  /* 0x0000001b0c0c7c11 */ /* 0x000fe2000f8e10ff */
[----:B------:R-:W-:Y:S01]  /*96c0*/  IMAD.MOV.U32 R21, RZ, RZ, RZ ;  /* 0x000000ffff157224 */ /* 0x000fe200078e00ff */
[----:B------:R-:W-:Y:S01]  /*96d0*/  LEA R20, R20, UR6, 0x7 ;  /* 0x0000000614147c11 */ /* 0x000fe2000f8e38ff */
[----:B------:R-:W-:Y:S02]  /*96e0*/  IMAD.MOV.U32 R4, RZ, RZ, R0 ;  /* 0x000000ffff047224 */ /* 0x000fe400078e0000 */
[----:B------:R-:W-:Y:S02]  /*96f0*/  IMAD.MOV.U32 R5, RZ, RZ, R10 ;  /* 0x000000ffff057224 */ /* 0x000fe400078e000a */
[----:B------:R-:W-:Y:S02]  /*9700*/  IMAD.MOV.U32 R6, RZ, RZ, R9 ;  /* 0x000000ffff067224 */ /* 0x000fe400078e0009 */
[----:B------:R-:W-:-:S07]  /*9710*/  IMAD.SHL.U32 R14, R12, 0x40, RZ ;  /* 0x000000400c0e7824 */ /* 0x000fce00078e00ff */
.L_x_304:
[----:B------:R-:W0:Y:S01]  /*9720*/  S2R R12, SR_CgaCtaId ;  /* 0x00000000000c7919 */ /* 0x000e220000008800 */
[----:B------:R-:W-:Y:S02]  /*9730*/  MOV R7, 0x400 ;  /* 0x0000040000077802 */ /* 0x000fe40000000f00 */
[----:B------:R-:W-:Y:S02]  /*9740*/  LOP3.LUT P1, RZ, R18, 0x7f, RZ, 0xc0, !PT ;  /* 0x0000007f12ff7812 */ /* 0x000fe4000782c0ff */
[----:B0-----:R-:W-:Y:S02]  /*9750*/  LEA R15, R12, R7, 0x18 ;  /* 0x000000070c0f7211 */ /* 0x001fe400078ec0ff */
[----:B------:R-:W-:-:S09]  /*9760*/  SHF.L.U32 R7, R5, 0x1f, RZ ;  /* 0x0000001f05077819 */ /* 0x000fd200000006ff */
[----:B------:R-:W0:Y:S01]  /*9770*/  @!P1 LDC R12, c[0x0][0x500] ;  /* 0x00014000ff0c9b82 */ /* 0x000e220000000800 */
[----:B------:R-:W-:-:S04]  /*9780*/  IMAD R22, R6, 0x8, R15 ;  /* 0x0000000806167824 */ /* 0x000fc800078e020f */
[----:B------:R-:W1:Y:S02]  /*9790*/  SYNCS.PHASECHK.TRANS64.TRYWAIT P0, [R22+URZ+0x20], R7 ;  /* 0x00002007160075a7 */ /* 0x000e64000800017f */
[----:B-1----:R-:W-:Y:S05]  /*97a0*/  @!P0 BRA `(.L_x_302) ;  /* 0x0000000c00708947 */ /* 0x002fea0003800000 */
.L_x_321:
[----:B-1----:R-:W-:Y:S01]  /*97b0*/  PRMT R7, R11, 0x9910, RZ ;  /* 0x000099100b077816 */ /* 0x002fe200000000ff */
[----:B0-----:R0:W-:Y:S03]  /*97c0*/  @!P1 SYNCS.ARRIVE.TRANS64 RZ, [R22+URZ], R12 ;  /* 0x0000000c16ff99a7 */ /* 0x0011e6000800003f */
[----:B------:R-:W-:-:S13]  /*97d0*/  ISETP.NE.AND P0, PT, R7, 0x2, PT ;  /* 0x000000020700780c */ /* 0x000fda0003f05270 */
[----:B0-----:R-:W-:Y:S05]  /*97e0*/  @P0 BRA `(.L_x_303) ;  /* 0x0000000000040947 */ /* 0x001fea0003800000 */
[----:B------:R-:W-:Y:S01]  /*97f0*/  BPT.TRAP 0x1 ;  /* 0x000000040000795c */ /* 0x000fe20000300000 */
.L_x_303:
[----:B------:R-:W-:Y:S01]  /*9800*/  R2UR UR11, R6 ;  /* 0x00000000060b72ca */ /* 0x000fe200000e0000 */
[----:B------:R-:W-:Y:S01]  /*9810*/  VIADD R4, R4, 0xffffffff ;  /* 0xffffffff04047836 */ /* 0x000fe20000000000 */
[----:B------:R-:W-:Y:S01]  /*9820*/  R2UR UR22, R15 ;  /* 0x000000000f1672ca */ /* 0x000fe200000e0000 */
[----:B------:R-:W-:Y:S01]  /*9830*/  UIADD3 UR16, UP0, UR30, 0xf0, URZ ;  /* 0x000000f01e107890 */ /* 0x000fe2000ff1e03f */
[----:B------:R-:W-:Y:S01]  /*9840*/  R2UR UR23, R14 ;  /* 0x000000000e1772ca */ /* 0x000fe200000e0000 */
[----:B------:R-:W-:Y:S01]  /*9850*/  UIADD3 UR32, UP1, UR30, 0x1f0, URZ ;  /* 0x000001f01e207890 */ /* 0x000fe2000ff3e03f */
[----:B------:R-:W-:Y:S01]  /*9860*/  R2UR UR9, R22 ;  /* 0x00000000160972ca */ /* 0x000fe200000e0000 */
[----:B------:R-:W-:Y:S01]  /*9870*/  UIADD3.X UR17, URZ, UR31, URZ, UP0, !UPT ;  /* 0x0000001f3f117290 */ /* 0x000fe200087fe43f */
[----:B------:R-:W-:Y:S01]  /*9880*/  R2UR UR10, R21 ;  /* 0x00000000150a72ca */ /* 0x000fe200000e0000 */
[----:B------:R-:W-:Y:S01]  /*9890*/  UPRMT UR21, URZ, 0x5410, UR20 ;  /* 0x000054103f157896 */ /* 0x000fe20008000014 */
[----:B------:R-:W-:Y:S01]  /*98a0*/  R2UR UR12, R13 ;  /* 0x000000000d0c72ca */ /* 0x000fe200000e0000 */
[----:B------:R-:W-:Y:S01]  /*98b0*/  VIADD R6, R6, 0x1 ;  /* 0x0000000106067836 */ /* 0x000fe20000000000 */
[----:B------:R-:W-:Y:S01]  /*98c0*/  R2UR UR26, R20 ;  /* 0x00000000141a72ca */ /* 0x000fe200000e0000 */
[----:B------:R-:W-:Y:S01]  /*98d0*/  ULEA UR8, UR11, UR28, 0xf ;  /* 0x0000001c0b087291 */ /* 0x000fe2000f8e783f */
[----:B------:R-:W-:Y:S01]  /*98e0*/  ISETP.GT.AND P1, PT, R4, 0x1, PT ;  /* 0x000000010400780c */ /* 0x000fe20003f24270 */
[----:B------:R-:W-:Y:S01]  /*98f0*/  ULEA UR11, UR11, UR13, 0xe ;  /* 0x0000000d0b0b7291 */ /* 0x000fe2000f8e703f */
[C---:B------:R-:W-:Y:S01]  /*9900*/  ISETP.NE.AND P0, PT, R6.reuse, 0x4, PT ;  /* 0x000000040600780c */ /* 0x040fe20003f05270 */
[----:B------:R-:W-:Y:S01]  /*9910*/  UIADD3 UR8, UR22, UR8, URZ ;  /* 0x0000000816087290 */ /* 0x000fe2000fffe03f */
[----:B------:R-:W-:Y:S01]  /*9920*/  VIADD R21, R21, 0x80 ;  /* 0x0000008015157836 */ /* 0x000fe20000000000 */
[----:B------:R-:W-:Y:S01]  /*9930*/  UIADD3 UR22, UR22, UR11, URZ ;  /* 0x0000000b16167290 */ /* 0x000fe2000fffe03f */
[----:B------:R-:W-:Y:S01]  /*9940*/  SEL R12, RZ, 0x1, P0 ;  /* 0x00000001ff0c7807 */ /* 0x000fe20000000000 */
[----:B------:R-:W-:Y:S01]  /*9950*/  UPRMT UR29, URZ, 0x5410, UR15 ;  /* 0x000054103f1d7896 */ /* 0x000fe2000800000f */
[----:B------:R-:W-:Y:S01]  /*9960*/  SEL R6, R6, RZ, P0 ;  /* 0x000000ff06067207 */ /* 0x000fe20000000000 */
[----:B------:R-:W-:Y:S01]  /*9970*/  UIADD3.X UR33, URZ, UR31, URZ, UP1, !UPT ;  /* 0x0000001f3f217290 */ /* 0x000fe20008ffe43f */
[----:B------:R-:W-:Y:S01]  /*9980*/  LOP3.LUT R5, R5, R12, RZ, 0x3c, !PT ;  /* 0x0000000c05057212 */ /* 0x000fe200078e3cff */
[----:B------:R-:W-:Y:S01]  /*9990*/  UMOV UR18, 0x0 ;  /* 0x0000000000127882 */ /* 0x000fe20000000000 */
[----:B------:R-:W-:Y:S01]  /*99a0*/  UMOV UR19, 0x10000000 ;  /* 0x1000000000137882 */ /* 0x000fe20000000000 */
[----:B------:R-:W-:-:S02]  /*99b0*/  UMOV UR11, UR23 ;  /* 0x00000017000b7c82 */ /* 0x000fc40008000000 */
[----:B------:R0:W-:Y:S02]  /*99c0*/  UTMALDG.3D.MULTICAST [UR8], [UR16], UR21, desc[UR18] ;  /* 0x00001208100073b4 */ /* 0x0001e40008011815 */
[----:B0-----:R-:W-:Y:S01]  /*99d0*/  UMOV UR8, UR22 ;  /* 0x0000001600087c82 */ /* 0x001fe20008000000 */
[----:B------:R-:W-:Y:S02]  /*99e0*/  UMOV UR11, UR26 ;  /* 0x0000001a000b7c82 */ /* 0x000fe40008000000 */
[----:B------:R0:W-:Y:S02]  /*99f0*/  UTMALDG.3D.MULTICAST [UR8], [UR32], UR29, desc[UR18] ;  /* 0x00001208200073b4 */ /* 0x0001e4000801181d */
[----:B0-----:R-:W-:Y:S05]  /*9a00*/  @P1 BRA `(.L_x_304) ;  /* 0xfffffffc00441947 */ /* 0x001fea000383ffff */
.L_x_301:
[----:B------:R-:W-:Y:S05]  /*9a10*/  BSYNC B1 ;  /* 0x0000000000017941 */ /* 0x000fea0003800000 */
.L_x_300:
[----:B------:R-:W-:Y:S01]  /*9a20*/  LOP3.LUT P1, RZ, R3, 0xff, RZ, 0xc0, !PT ;  /* 0x000000ff03ff7812 */ /* 0x000fe2000782c0ff */
[----:B------:R-:W-:Y:S01]  /*9a30*/  IMAD.IADD R9, R8, 0x1, R9 ;  /* 0x0000000108097824 */ /* 0x000fe200078e0209 */
[----:B------:R-:W-:Y:S01]  /*9a40*/  IADD3 R16, P2, R16, UR24, RZ ;  /* 0x0000001810107c10 */ /* 0x000fe2000ff5e0ff */
[----:B------:R-:W-:Y:S01]  /*9a50*/  ULDC.64 UR8, c[0x0][0x650] ;  /* 0x0001940000087ab9 */ /* 0x000fe20000000a00 */
[----:B------:R-:W-:Y:S01]  /*9a60*/  BSSY B1, `(.L_x_305) ;  /* 0x000006b000017945 */ /* 0x000fe20003800000 */
[----:B------:R-:W-:Y:S01]  /*9a70*/  IMAD.MOV.U32 R12, RZ, RZ, -0x1 ;  /* 0xffffffffff0c7424 */ /* 0x000fe200078e00ff */
[----:B------:R-:W-:Y:S01]  /*9a80*/  SHF.R.U32.HI R3, RZ, 0x2, R9 ;  /* 0x00000002ff037819 */ /* 0x000fe20000011609 */
[----:B------:R-:W-:Y:S01]  /*9a90*/  IMAD.MOV.U32 R20, RZ, RZ, -0x1 ;  /* 0xffffffffff147424 */ /* 0x000fe200078e00ff */
[----:B------:R-:W-:Y:S01]  /*9aa0*/  ISETP.GT.U32.AND P0, PT, R9, 0x3, PT ;  /* 0x000000030900780c */ /* 0x000fe20003f04070 */
[----:B------:R-:W-:Y:S01]  /*9ab0*/  IMAD.MOV.U32 R13, RZ, RZ, -0x1 ;  /* 0xffffffffff0d7424 */ /* 0x000fe200078e00ff */
[----:B------:R-:W-:-:S02]  /*9ac0*/  LOP3.LUT R3, R3, 0x1, RZ, 0xc0, !PT ;  /* 0x0000000103037812 */ /* 0x000fc400078ec0ff */
[----:B------:R-:W-:Y:S01]  /*9ad0*/  ISETP.LT.U32.AND P0, PT, R8, 0x4, P0 ;  /* 0x000000040800780c */ /* 0x000fe20000701070 */
[----:B------:R-:W0:Y:S01]  /*9ae0*/  @P1 S2R R5, SR_CgaCtaId ;  /* 0x0000000000051919 */ /* 0x000e220000008800 */
[----:B------:R-:W-:Y:S02]  /*9af0*/  @P1 MOV R4, 0x400 ;  /* 0x0000040000041802 */ /* 0x000fe40000000f00 */
[----:B------:R-:W-:Y:S02]  /*9b00*/  IADD3.X R17, R17, UR14, RZ, P2, !PT ;  /* 0x0000000e11117c10 */ /* 0x000fe400097fe4ff */
[----:B------:R-:W-:Y:S02]  /*9b10*/  ISETP.GE.U32.AND P2, PT, R16, UR8, PT ;  /* 0x0000000810007c0c */ /* 0x000fe4000bf46070 */
[----:B------:R-:W-:Y:S02]  /*9b20*/  LOP3.LUT R9, R9, 0x3, RZ, 0xc0, !PT ;  /* 0x0000000309097812 */ /* 0x000fe400078ec0ff */
[----:B0-----:R-:W-:-:S04]  /*9b30*/  @P1 LEA R4, R5, R4, 0x18 ;  /* 0x0000000405041211 */ /* 0x001fc800078ec0ff */
[----:B------:R0:W-:Y:S01]  /*9b40*/  @P1 SYNCS.ARRIVE.TRANS64.A1T0 RZ, [R4+URZ+0x58], RZ ;  /* 0x000058ff04ff19a7 */ /* 0x0001e2000810003f */
[----:B------:R-:W-:Y:S02]  /*9b50*/  ISETP.NE.U32.AND P1, PT, R3, 0x1, PT ;  /* 0x000000010300780c */ /* 0x000fe40003f25070 */
[----:B------:R-:W-:Y:S02]  /*9b60*/  SEL R3, RZ, 0x1, !P0 ;  /* 0x00000001ff037807 */ /* 0x000fe40004000000 */
[----:B------:R-:W-:Y:S02]  /*9b70*/  ISETP.GE.U32.AND.EX P0, PT, R17, UR9, PT, P2 ;  /* 0x0000000911007c0c */ /* 0x000fe4000bf06120 */
[----:B------:R-:W-:-:S04]  /*9b80*/  ISETP.GT.U32.AND P1, PT, R8, 0x3, !P1 ;  /* 0x000000030800780c */ /* 0x000fc80004f24070 */
[----:B0-----:R-:W-:-:S04]  /*9b90*/  SEL R4, RZ, 0x1, !P1 ;  /* 0x00000001ff047807 */ /* 0x001fc80004800000 */
[--C-:B------:R-:W-:Y:S02]  /*9ba0*/  LOP3.LUT R10, R4, R10, R3.reuse, 0x96, !PT ;  /* 0x0000000a040a7212 */ /* 0x100fe400078e9603 */
[----:B------:R-:W-:Y:S02]  /*9bb0*/  PRMT R4, RZ, 0x7610, R4 ;  /* 0x00007610ff047816 */ /* 0x000fe40000000004 */
[----:B------:R-:W-:Y:S01]  /*9bc0*/  PRMT R3, RZ, 0x7610, R3 ;  /* 0x00007610ff037816 */ /* 0x000fe20000000003 */
[----:B------:R-:W-:Y:S06]  /*9bd0*/  @P0 BRA `(.L_x_306) ;  /* 0x00000004004c0947 */ /* 0x000fec0003800000 */
[----:B------:R-:W0:Y:S01]  /*9be0*/  S2R R14, SR_CTAID.X ;  /* 0x00000000000e7919 */ /* 0x000e220000002500 */
[----:B------:R-:W-:Y:S01]  /*9bf0*/  ULDC.64 UR8, c[0x0][0x628] ;  /* 0x00018a0000087ab9 */ /* 0x000fe20000000a00 */
[----:B------:R-:W1:Y:S01]  /*9c00*/  LDC R15, c[0x0][0x144] ;  /* 0x00005100ff0f7b82 */ /* 0x000e620000000800 */
[----:B------:R-:W-:Y:S01]  /*9c10*/  ISETP.NE.U32.AND P0, PT, RZ, UR8, PT ;  /* 0x00000008ff007c0c */ /* 0x000fe2000bf05070 */
[----:B------:R-:W2:Y:S01]  /*9c20*/  S2R R12, SR_CTAID.Y ;  /* 0x00000000000c7919 */ /* 0x000ea20000002600 */
[----:B------:R-:W-:Y:S01]  /*9c30*/  ULDC UR10, c[0x0][0x150] ;  /* 0x00005400000a7ab9 */ /* 0x000fe20000000800 */
[----:B------:R-:W-:Y:S01]  /*9c40*/  ULDC UR11, c[0x0][0x630] ;  /* 0x00018c00000b7ab9 */ /* 0x000fe20000000800 */
[----:B------:R-:W-:Y:S01]  /*9c50*/  ISETP.NE.AND.EX P0, PT, RZ, UR9, PT, P0 ;  /* 0x00000009ff007c0c */ /* 0x000fe2000bf05300 */
[----:B------:R-:W-:Y:S01]  /*9c60*/  IMAD.MOV.U32 R4, RZ, RZ, R16 ;  /* 0x000000ffff047224 */ /* 0x000fe200078e0010 */
[----:B0-----:R-:W-:-:S05]  /*9c70*/  I2FP.F32.U32 R5, R14 ;  /* 0x0000000e00057245 */ /* 0x001fca0000201000 */
[----:B------:R-:W-:Y:S01]  /*9c80*/  FMUL R20, R5, UR10 ;  /* 0x0000000a05147c20 */ /* 0x000fe20008400000 */
[----:B------:R-:W-:-:S05]  /*9c90*/  IMAD.MOV.U32 R5, RZ, RZ, R17 ;  /* 0x000000ffff057224 */ /* 0x000fca00078e0011 */
[----:B--2---:R-:W-:Y:S05]  /*9ca0*/  @!P0 BRA `(.L_x_307) ;  /* 0x0000000000288947 */ /* 0x004fea0003800000 */
[----:B------:R-:W-:Y:S02]  /*9cb0*/  ULDC UR10, c[0x0][0x634] ;  /* 0x00018d00000a7ab9 */ /* 0x000fe40000000800 */
[----:B------:R-:W-:-:S05]  /*9cc0*/  IADD3 R5, P0, R16, UR10, RZ ;  /* 0x0000000a10057c10 */ /* 0x000fca000ff1e0ff */
[----:B------:R-:W-:-:S04]  /*9cd0*/  IMAD.X R13, RZ, RZ, R17, P0 ;  /* 0x000000ffff0d7224 */ /* 0x000fc800000e0611 */
[----:B------:R-:W-:-:S04]  /*9ce0*/  IMAD.WIDE.U32 R6, R13, UR8, RZ ;  /* 0x000000080d067c25 */ /* 0x000fc8000f8e00ff */
[----:B------:R-:W-:-:S04]  /*9cf0*/  IMAD.WIDE.U32 R6, P0, R5, UR9, R6 ;  /* 0x0000000905067c25 */ /* 0x000fc8000f800006 */
[----:B------:R-:W-:-:S04]  /*9d00*/  IMAD.WIDE.U32 R4, R5, UR8, RZ ;  /* 0x0000000805047c25 */ /* 0x000fc8000f8e00ff */
[----:B------:R-:W-:Y:S01]  /*9d10*/  IMAD.MOV.U32 R4, RZ, RZ, R7 ;  /* 0x000000ffff047224 */ /* 0x000fe200078e0007 */
[----:B------:R-:W-:Y:S01]  /*9d20*/  IADD3 RZ, P1, R5, R6, RZ ;  /* 0x0000000605ff7210 */ /* 0x000fe20007f3e0ff */
[----:B------:R-:W-:-:S04]  /*9d30*/  IMAD.X R5, RZ, RZ, RZ, P0 ;  /* 0x000000ffff057224 */ /* 0x000fc800000e06ff */
[----:B------:R-:W-:-:S08]  /*9d40*/  IMAD.WIDE.U32.X R4, R13, UR9, R4, P1 ;  /* 0x000000090d047c25 */ /* 0x000fd000088e0404 */
.L_x_307:
[--C-:B------:R-:W-:Y:S01]  /*9d50*/  SHF.R.U64 R13, R4, UR11, R5.reuse ;  /* 0x0000000b040d7c19 */ /* 0x100fe20008001205 */
[----:B------:R-:W0:Y:S01]  /*9d60*/  F2I.U32.TRUNC.NTZ R20, R20 ;  /* 0x0000001400147305 */ /* 0x000e22000020f000 */
[----:B------:R-:W-:Y:S01]  /*9d70*/  SHF.R.U32.HI R4, RZ, UR11, R5 ;  /* 0x0000000bff047c19 */ /* 0x000fe20008011605 */
[----:B------:R-:W-:Y:S01]  /*9d80*/  ULDC.64 UR8, c[0x0][0x620] ;  /* 0x0001880000087ab9 */ /* 0x000fe20000000a00 */
[----:B------:R-:W-:Y:S01]  /*9d90*/  IADD3 R7, P0, RZ, -R13, RZ ;  /* 0x8000000dff077210 */ /* 0x000fe20007f1e0ff */
[----:B------:R-:W-:Y:S01]  /*9da0*/  ULDC.64 UR10, c[0x0][0x640] ;  /* 0x00019000000a7ab9 */ /* 0x000fe20000000a00 */
[----:B------:R-:W2:Y:S03]  /*9db0*/  LDC R21, c[0x0][0x148] ;  /* 0x00005200ff157b82 */ /* 0x000ea60000000800 */
[----:B------:R-:W-:Y:S01]  /*9dc0*/  IMAD.X R4, RZ, RZ, ~R4, P0 ;  /* 0x000000ffff047224 */ /* 0x000fe200000e0e04 */
[----:B------:R-:W-:-:S03]  /*9dd0*/  ISETP.NE.U32.AND P0, PT, RZ, UR10, PT ;  /* 0x0000000aff007c0c */ /* 0x000fc6000bf05070 */
[----:B------:R-:W-:Y:S01]  /*9de0*/  IMAD R6, R4, UR8, RZ ;  /* 0x0000000804067c24 */ /* 0x000fe2000f8e02ff */
[----:B------:R-:W-:Y:S01]  /*9df0*/  ISETP.NE.AND.EX P0, PT, RZ, UR11, PT, P0 ;  /* 0x0000000bff007c0c */ /* 0x000fe2000bf05300 */
[----:B------:R-:W-:Y:S01]  /*9e00*/  IMAD.WIDE.U32 R4, R7, UR8, R16 ;  /* 0x0000000807047c25 */ /* 0x000fe2000f8e0010 */
[----:B------:R-:W-:-:S03]  /*9e10*/  ULDC UR8, c[0x0][0x618] ;  /* 0x0001860000087ab9 */ /* 0x000fc60000000800 */
[----:B------:R-:W-:Y:S01]  /*9e20*/  IMAD R7, R7, UR9, R6 ;  /* 0x0000000907077c24 */ /* 0x000fe2000f8e0206 */
[----:B------:R-:W-:Y:S01]  /*9e30*/  ULDC UR9, c[0x0][0x154] ;  /* 0x0000550000097ab9 */ /* 0x000fe20000000800 */
[----:B0-----:R-:W-:Y:S02]  /*9e40*/  IMAD.MOV R6, RZ, RZ, -R20 ;  /* 0x000000ffff067224 */ /* 0x001fe400078e0a14 */
[----:B------:R-:W-:Y:S02]  /*9e50*/  IMAD.IADD R5, R5, 0x1, R7 ;  /* 0x0000000105057824 */ /* 0x000fe400078e0207 */
[----:B-1----:R-:W-:Y:S01]  /*9e60*/  IMAD R14, R15, R6, R14 ;  /* 0x000000060f0e7224 */ /* 0x002fe200078e020e */
[----:B------:R-:W-:Y:S02]  /*9e70*/  I2FP.F32.U32 R6, R12 ;  /* 0x0000000c00067245 */ /* 0x000fe40000201000 */
[--C-:B------:R-:W-:Y:S02]  /*9e80*/  SHF.R.U64 R15, R4, UR8, R5.reuse ;  /* 0x00000008040f7c19 */ /* 0x100fe40008001205 */
[----:B------:R-:W-:Y:S01]  /*9e90*/  SHF.R.U32.HI R4, RZ, UR8, R5 ;  /* 0x00000008ff047c19 */ /* 0x000fe20008011605 */
[----:B------:R-:W-:Y:S01]  /*9ea0*/  FMUL R6, R6, UR9 ;  /* 0x0000000906067c20 */ /* 0x000fe20008400000 */
[----:B------:R-:W-:-:S02]  /*9eb0*/  ULDC UR8, c[0x0][0x608] ;  /* 0x0001820000087ab9 */ /* 0x000fc40000000800 */
[--C-:B------:R-:W-:Y:S01]  /*9ec0*/  SHF.R.U64 R22, R15, UR8, R4.reuse ;  /* 0x000000080f167c19 */ /* 0x100fe20008001204 */
[----:B------:R0:W1:Y:S01]  /*9ed0*/  F2I.U32.TRUNC.NTZ R24, R6 ;  /* 0x0000000600187305 */ /* 0x000062000020f000 */
[----:B------:R-:W-:Y:S01]  /*9ee0*/  SHF.R.U32.HI R5, RZ, UR8, R4 ;  /* 0x00000008ff057c19 */ /* 0x000fe20008011604 */
[----:B------:R-:W-:-:S03]  /*9ef0*/  ULDC UR8, c[0x0][0x658] ;  /* 0x0001960000087ab9 */ /* 0x000fc60000000800 */
[--C-:B------:R-:W-:Y:S02]  /*9f00*/  SHF.R.U64 R20, R22, UR8, R5.reuse ;  /* 0x0000000816147c19 */ /* 0x100fe40008001205 */
[----:B------:R-:W-:-:S03]  /*9f10*/  SHF.R.U32.HI R23, RZ, UR8, R5 ;  /* 0x00000008ff177c19 */ /* 0x000fc60008011605 */
[----:B------:R-:W-:Y:S02]  /*9f20*/  IMAD.MOV.U32 R4, RZ, RZ, R20 ;  /* 0x000000ffff047224 */ /* 0x000fe400078e0014 */
[----:B------:R-:W-:Y:S01]  /*9f30*/  IMAD.MOV.U32 R5, RZ, RZ, R23 ;  /* 0x000000ffff057224 */ /* 0x000fe200078e0017 */
[----:B0-----:R-:W-:Y:S06]  /*9f40*/  @!P0 BRA `(.L_x_308) ;  /* 0x0000000000288947 */ /* 0x001fec0003800000 */
        /* <DEDUP_REMOVED lines=10> */
.L_x_308:
[----:B------:R-:W-:Y:S01]  /*9ff0*/  ISETP.NE.AND P0, PT, R2, 0x1, PT ;  /* 0x000000010200780c */ /* 0x000fe20003f05270 */
[----:B------:R-:W-:Y:S01]  /*a000*/  ULDC UR8, c[0x0][0x648] ;  /* 0x0001920000087ab9 */ /* 0x000fe20000000800 */
[----:B------:R-:W-:Y:S01]  /*a010*/  LOP3.LUT R22, R22, UR7, RZ, 0xc0, !PT ;  /* 0x0000000716167c12 */ /* 0x000fe2000f8ec0ff */
[----:B-1----:R-:W-:Y:S01]  /*a020*/  IMAD.MOV R24, RZ, RZ, -R24 ;  /* 0x000000ffff187224 */ /* 0x002fe200078e0a18 */
[----:B------:R-:W-:Y:S01]  /*a030*/  SHF.R.U64 R5, R4, UR8, R5 ;  /* 0x0000000804057c19 */ /* 0x000fe20008001205 */
[----:B------:R-:W-:Y:S01]  /*a040*/  ULDC UR8, c[0x0][0x638] ;  /* 0x00018e0000087ab9 */ /* 0x000fe20000000800 */
[----:B------:R-:W-:Y:S01]  /*a050*/  LOP3.LUT R15, R15, UR4, RZ, 0xc0, !PT ;  /* 0x000000040f0f7c12 */ /* 0x000fe2000f8ec0ff */
[----:B------:R-:W-:Y:S01]  /*a060*/  ULDC UR9, c[0x0][0x610] ;  /* 0x0001840000097ab9 */ /* 0x000fe20000000800 */
[----:B------:R-:W-:Y:S02]  /*a070*/  IMAD.MOV.U32 R4, RZ, RZ, 0x1 ;  /* 0x00000001ff047424 */ /* 0x000fe400078e00ff */
[----:B------:R-:W-:-:S02]  /*a080*/  IMAD.MOV R7, RZ, RZ, -R5 ;  /* 0x000000ffff077224 */ /* 0x000fc400078e0a05 */
[----:B------:R-:W-:Y:S02]  /*a090*/  IMAD R5, R5, UR5, R22 ;  /* 0x0000000505057c24 */ /* 0x000fe4000f8e0216 */
[----:B--2---:R-:W-:Y:S02]  /*a0a0*/  @P0 IMAD R14, R21, R24, R12 ;  /* 0x00000018150e0224 */ /* 0x004fe400078e020c */
[----:B------:R-:W-:Y:S01]  /*a0b0*/  IMAD R20, R7, UR8, R20 ;  /* 0x0000000807147c24 */ /* 0x000fe2000f8e0214 */
[----:B------:R-:W-:Y:S01]  /*a0c0*/  ULDC UR8, c[0x0][0x600] ;  /* 0x0001800000087ab9 */ /* 0x000fe20000000800 */
[----:B------:R-:W-:Y:S02]  /*a0d0*/  IMAD R14, R5, UR9, R14 ;  /* 0x00000009050e7c24 */ /* 0x000fe4000f8e020e */
[----:B------:R-:W-:-:S05]  /*a0e0*/  IMAD R5, R20, UR8, R15 ;  /* 0x0000000814057c24 */ /* 0x000fca000f8e020f */
[----:B------:R-:W-:Y:S02]  /*a0f0*/  SEL R20, R5, R14, !P0 ;  /* 0x0000000e05147207 */ /* 0x000fe40004000000 */
[----:B------:R-:W-:-:S07]  /*a100*/  SEL R12, R14, R5, !P0 ;  /* 0x000000050e0c7207 */ /* 0x000fce0004000000 */
.L_x_306:
[----:B------:R-:W-:Y:S05]  /*a110*/  BSYNC B1 ;  /* 0x0000000000017941 */ /* 0x000fea0003800000 */
.L_x_305:
[----:B------:R-:W-:-:S13]  /*a120*/  LOP3.LUT P0, RZ, R4, 0xff, RZ, 0xc0, !PT ;  /* 0x000000ff04ff7812 */ /* 0x000fda000780c0ff */
[----:B------:R-:W-:Y:S05]  /*a130*/  @P0 BRA `(.L_x_309) ;  /* 0xfffffff400400947 */ /* 0x000fea000383ffff */
[----:B------:R-:W-:Y:S05]  /*a140*/  BSYNC B0 ;  /* 0x0000000000007941 */ /* 0x000fea0003800000 */
.L_x_298:
[----:B------:R-:W-:-:S03]  /*a150*/  UMOV UR8, 0xffffffff ;  /* 0xffffffff00087882 */ /* 0x000fc60000000000 */
[----:B------:R-:W-:Y:S05]  /*a160*/  BRA.DIV UR8, `(.L_x_310) ;  /* 0x0000000608147947 */ /* 0x000fea000b800000 */
[----:B------:R-:W-:-:S13]  /*a170*/  ELECT P6, URZ, PT ;  /* 0x00000000003f782f */ /* 0x000fda00038c0000 */
.L_x_324:
[----:B------:R-:W-:Y:S04]  /*a180*/  BSSY B0, `(.L_x_311) ;  /* 0x000002b000007945 */ /* 0x000fe80003800000 */
[----:B------:R-:W-:Y:S05]  /*a190*/  @!P6 BRA `(.L_x_312) ;  /* 0x0000000000a4e947 */ /* 0x000fea0003800000 */
[----:B------:R-:W-:-:S04]  /*a1a0*/  LOP3.LUT R19, R19, 0x2, RZ, 0xfc, !PT ;  /* 0x0000000213137812 */ /* 0x000fc800078efcff */
[----:B------:R-:W-:-:S13]  /*a1b0*/  ISETP.NE.AND P0, PT, R19, 0x3, PT ;  /* 0x000000031300780c */ /* 0x000fda0003f05270 */
[----:B------:R-:W-:Y:S05]  /*a1c0*/  @!P0 BRA `(.L_x_313) ;  /* 0x0000000000048947 */ /* 0x000fea0003800000 */
[----:B------:R-:W-:Y:S01]  /*a1d0*/  BPT.TRAP 0x1 ;  /* 0x000000040000795c */ /* 0x000fe20000300000 */
.L_x_313:
[----:B------:R-:W0:Y:S01]  /*a1e0*/  S2R R3, SR_CgaCtaId ;  /* 0x0000000000037919 */ /* 0x000e220000008800 */
[----:B------:R-:W-:Y:S02]  /*a1f0*/  MOV R0, 0x400 ;  /* 0x0000040000007802 */ /* 0x000fe40000000f00 */
[----:B------:R-:W-:Y:S02]  /*a200*/  SHF.L.U32 R2, R10, 0x1f, RZ ;  /* 0x0000001f0a027819 */ /* 0x000fe400000006ff */
[----:B0-----:R-:W-:-:S05]  /*a210*/  LEA R0, R3, R0, 0x18 ;  /* 0x0000000003007211 */ /* 0x001fca00078ec0ff */
[----:B------:R-:W-:-:S04]  /*a220*/  VIADD R0, R0, 0x20 ;  /* 0x0000002000007836 */ /* 0x000fc80000000000 */
[C---:B------:R-:W-:Y:S02]  /*a230*/  IMAD R5, R9.reuse, 0x8, R0 ;  /* 0x0000000809057824 */ /* 0x040fe400078e0200 */
[----:B------:R-:W-:Y:S02]  /*a240*/  VIADD R9, R9, 0x1 ;  /* 0x0000000109097836 */ /* 0x000fe40000000000 */
[----:B------:R-:W0:Y:S03]  /*a250*/  SYNCS.PHASECHK.TRANS64.TRYWAIT P0, [R5+URZ], R2 ;  /* 0x00000002050075a7 */ /* 0x000e26000800017f */
[----:B------:R-:W-:-:S04]  /*a260*/  ISETP.NE.AND P1, PT, R9, 0x4, PT ;  /* 0x000000040900780c */ /* 0x000fc80003f25270 */
[----:B------:R-:W-:Y:S02]  /*a270*/  SEL R3, RZ, 0x1, P1 ;  /* 0x00000001ff037807 */ /* 0x000fe40000800000 */
[----:B------:R-:W-:Y:S02]  /*a280*/  SEL R9, R9, RZ, P1 ;  /* 0x000000ff09097207 */ /* 0x000fe40000800000 */
[----:B------:R-:W-:-:S03]  /*a290*/  LOP3.LUT R10, R10, R3, RZ, 0x3c, !PT ;  /* 0x000000030a0a7212 */ /* 0x000fc600078e3cff */
[----:B------:R-:W-:Y:S01]  /*a2a0*/  IMAD R7, R9, 0x8, R0 ;  /* 0x0000000809077824 */ /* 0x000fe200078e0200 */
[----:B------:R-:W-:Y:S01]  /*a2b0*/  SHF.L.U32 R4, R10, 0x1f, RZ ;  /* 0x0000001f0a047819 */ /* 0x000fe200000006ff */
[----:B0-----:R-:W-:Y:S06]  /*a2c0*/  @!P0 BRA `(.L_x_314) ;  /* 0x0000000000dc8947 */ /* 0x001fec0003800000 */
.L_x_325:
[----:B------:R-:W1:Y:S01]  /*a2d0*/  SYNCS.PHASECHK.TRANS64.TRYWAIT P0, [R7+URZ], R4 ;  /* 0x00000004070075a7 */ /* 0x000e62000800017f */
[----:B0-----:R-:W-:-:S05]  /*a2e0*/  VIADD R2, R9, 0x1 ;  /* 0x0000000109027836 */ /* 0x001fca0000000000 */
[----:B------:R-:W-:-:S04]  /*a2f0*/  ISETP.NE.AND P1, PT, R2, 0x4, PT ;  /* 0x000000040200780c */ /* 0x000fc80003f25270 */
[----:B------:R-:W-:Y:S02]  /*a300*/  SEL R3, RZ, 0x1, P1 ;  /* 0x00000001ff037807 */ /* 0x000fe40000800000 */
[----:B------:R-:W-:Y:S02]  /*a310*/  SEL R9, R2, RZ, P1 ;  /* 0x000000ff02097207 */ /* 0x000fe40000800000 */
[----:B------:R-:W-:-:S03]  /*a320*/  LOP3.LUT R11, R10, R3, RZ, 0x3c, !PT ;  /* 0x000000030a0b7212 */ /* 0x000fc600078e3cff */
[----:B------:R-:W-:Y:S01]  /*a330*/  IMAD R6, R9, 0x8, R0 ;  /* 0x0000000809067824 */ /* 0x000fe200078e0200 */
[----:B------:R-:W-:Y:S01]  /*a340*/  SHF.L.U32 R5, R11, 0x1f, RZ ;  /* 0x0000001f0b057819 */ /* 0x000fe200000006ff */
[----:B-1----:R-:W-:Y:S06]  /*a350*/  @!P0 BRA `(.L_x_315) ;  /* 0x0000000000cc8947 */ /* 0x002fec0003800000 */
.L_x_326:
[----:B------:R-:W1:Y:S01]  /*a360*/  SYNCS.PHASECHK.TRANS64.TRYWAIT P0, [R6+URZ], R5 ;  /* 0x00000005060075a7 */ /* 0x000e62000800017f */
[----:B------:R-:W-:-:S05]  /*a370*/  VIADD R2, R9, 0x1 ;  /* 0x0000000109027836 */ /* 0x000fca0000000000 */
[----:B------:R-:W-:-:S04]  /*a380*/  ISETP.NE.AND P1, PT, R2, 0x4, PT ;  /* 0x000000040200780c */ /* 0x000fc80003f25270 */
[----:B0-----:R-:W-:Y:S02]  /*a390*/  SEL R4, RZ, 0x1, P1 ;  /* 0x00000001ff047807 */ /* 0x001fe40000800000 */
[----:B------:R-:W-:Y:S02]  /*a3a0*/  SEL R3, R2, RZ, P1 ;  /* 0x000000ff02037207 */ /* 0x000fe40000800000 */
[----:B------:R-:W-:Y:S01]  /*a3b0*/  LOP3.LUT R4, R11, R4, RZ, 0x3c, !PT ;  /* 0x000000040b047212 */ /* 0x000fe200078e3cff */
[----:B-1----:R-:W-:Y:S06]  /*a3c0*/  @!P0 BRA `(.L_x_316) ;  /* 0x0000000000c48947 */ /* 0x002fec0003800000 */
.L_x_327:
[----:B------:R-:W-:Y:S01]  /*a3d0*/  IMAD R3, R3, 0x8, R0 ;  /* 0x0000000803037824 */ /* 0x000fe200078e0200 */
[----:B------:R-:W-:-:S07]  /*a3e0*/  SHF.L.U32 R0, R4, 0x1f, RZ ;  /* 0x0000001f04007819 */ /* 0x000fce00000006ff */
.L_x_317:
[----:B-1----:R1:W2:Y:S02]  /*a3f0*/  SYNCS.PHASECHK.TRANS64.TRYWAIT P0, [R3+URZ], R0 ;  /* 0x00000000030075a7 */ /* 0x0022a4000800017f */
[----:B--2---:R-:W-:Y:S05]  /*a400*/  @!P0 NANOSLEEP.SYNCS 0x989680 ;  /* 0x009896800000895d */ /* 0x004fea0003900000 */
[----:B------:R-:W2:Y:S02]  /*a410*/  @!P0 SYNCS.PHASECHK.TRANS64 P0, [R3+URZ], R0 ;  /* 0x00000000030085a7 */ /* 0x000ea4000800007f */
[----:B--2---:R-:W-:Y:S05]  /*a420*/  @!P0 BRA `(.L_x_317) ;  /* 0xfffffffc00f08947 */ /* 0x004fea000383ffff */
.L_x_312:
[----:B------:R-:W-:Y:S05]  /*a430*/  BSYNC B0 ;  /* 0x0000000000007941 */ /* 0x000fea0003800000 */
.L_x_311:
[----:B------:R-:W-:Y:S05]  /*a440*/  EXIT ;  /* 0x000000000000794d */ /* 0x000fea0003800000 */
.L_x_21:
[----:B----4-:R4:W0:Y:S02]  /*a450*/  SYNCS.PHASECHK.TRANS64.TRYWAIT P1, [R3+URZ], R0 ;  /* 0x00000000030075a7 */ /* 0x010824000802017f */
[----:B0-----:R-:W-:Y:S05]  /*a460*/  @!P1 NANOSLEEP.SYNCS 0x989680 ;  /* 0x009896800000995d */ /* 0x001fea0003900000 */
[----:B------:R-:W0:Y:S02]  /*a470*/  @!P1 SYNCS.PHASECHK.TRANS64 P1, [R3+URZ], R0 ;  /* 0x00000000030095a7 */ /* 0x000e24000802007f */
[----:B0-----:R-:W-:Y:S05]  /*a480*/  @!P1 BRA `(.L_x_21) ;  /* 0xfffffffc00f09947 */ /* 0x001fea000383ffff */
[----:B------:R-:W-:Y:S05]  /*a490*/  BRA `(.L_x_20) ;  /* 0xffffff70002c7947 */ /* 0x000fea000383ffff */
.L_x_26:
[----:B-1----:R1:W3:Y:S02]  /*a4a0*/  SYNCS.PHASECHK.TRANS64.TRYWAIT P1, [R5+URZ], R4 ;  /* 0x00000004050075a7 */ /* 0x0022e4000802017f */
[----:B---3--:R-:W-:Y:S05]  /*a4b0*/  @!P1 NANOSLEEP.SYNCS 0x989680 ;  /* 0x009896800000995d */ /* 0x008fea0003900000 */
[----:B------:R-:W3:Y:S02]  /*a4c0*/  @!P1 SYNCS.PHASECHK.TRANS64 P1, [R5+URZ], R4 ;  /* 0x00000004050095a7 */ /* 0x000ee4000802007f */
[----:B---3--:R-:W-:Y:S05]  /*a4d0*/  @!P1 BRA `(.L_x_26) ;  /* 0xfffffffc00f09947 */ /* 0x008fea000383ffff */
[----:B------:R-:W-:Y:S05]  /*a4e0*/  BRA `(.L_x_25) ;  /* 0xffffff7400687947 */ /* 0x000fea000383ffff */
.L_x_299:
[----:B------:R-:W-:Y:S01]  /*a4f0*/  BSSY B1, `(.L_x_318) ;  /* 0x0000006000017945 */ /* 0x000fe20003800000 */
[----:B------:R-:W-:-:S07]  /*a500*/  IMAD.MOV.U32 R15, RZ, RZ, -0x1 ;  /* 0xffffffffff0f7424 */ /* 0x000fce00078e00ff */
[----:B------:R-:W-:Y:S05]  /*a510*/  WARPSYNC.COLLECTIVE R15, `(.L_x_319) ;  /* 0x000000000f0c7348 */ /* 0x000fea0003c00000 */
[----:B------:R-:W-:Y:S02]  /*a520*/  ELECT P6, UR62, PT ;  /* 0x00000000003e782f */ /* 0x000fe400038c0000 */
[----:B------:R-:W-:Y:S01]  /*a530*/  MOV R14, UR62 ;  /* 0x0000003e000e7c02 */ /* 0x000fe20008000f00 */
[----:B------:R-:W-:Y:S10]  /*a540*/  ENDCOLLECTIVE ;  /* 0x000000000000791b */ /* 0x000ff40003800000 */
.L_x_319:
[----:B------:R-:W-:Y:S05]  /*a550*/  BSYNC B1 ;  /* 0x0000000000017941 */ /* 0x000fea0003800000 */
.L_x_318:
[----:B------:R-:W-:Y:S05]  /*a560*/  BRA `(.L_x_320) ;  /* 0xfffffff000407947 */ /* 0x000fea000383ffff */
.L_x_302:
[----:B-1----:R1:W2:Y:S02]  /*a570*/  SYNCS.PHASECHK.TRANS64.TRYWAIT P0, [R22+URZ+0x20], R7 ;  /* 0x00002007160075a7 */ /* 0x0022a4000800017f */
[----:B--2---:R-:W-:Y:S05]  /*a580*/  @!P0 NANOSLEEP.SYNCS 0x989680 ;  /* 0x009896800000895d */ /* 0x004fea0003900000 */
[----:B------:R-:W2:Y:S02]  /*a590*/  @!P0 SYNCS.PHASECHK.TRANS64 P0, [R22+URZ+0x20], R7 ;  /* 0x00002007160085a7 */ /* 0x000ea4000800007f */
[----:B--2---:R-:W-:Y:S05]  /*a5a0*/  @!P0 BRA `(.L_x_302) ;  /* 0xfffffffc00f08947 */ /* 0x004fea000383ffff */
[----:B------:R-:W-:Y:S05]  /*a5b0*/  BRA `(.L_x_321) ;  /* 0xfffffff0007c7947 */ /* 0x000fea000383ffff */
.L_x_310:
[----:B------:R-:W-:Y:S01]  /*a5c0*/  BSSY B0, `(.L_x_322) ;  /* 0x0000006000007945 */ /* 0x000fe20003800000 */
[----:B------:R-:W-:-:S07]  /*a5d0*/  IMAD.MOV.U32 R15, RZ, RZ, -0x1 ;  /* 0xffffffffff0f7424 */ /* 0x000fce00078e00ff */
[----:B------:R-:W-:Y:S05]  /*a5e0*/  WARPSYNC.COLLECTIVE R15, `(.L_x_323) ;  /* 0x000000000f0c7348 */ /* 0x000fea0003c00000 */
[----:B------:R-:W-:Y:S02]  /*a5f0*/  ELECT P6, UR62, PT ;  /* 0x00000000003e782f */ /* 0x000fe400038c0000 */
[----:B------:R-:W-:Y:S01]  /*a600*/  MOV R14, UR62 ;  /* 0x0000003e000e7c02 */ /* 0x000fe20008000f00 */
[----:B------:R-:W-:Y:S10]  /*a610*/  ENDCOLLECTIVE ;  /* 0x000000000000791b */ /* 0x000ff40003800000 */
.L_x_323:
[----:B------:R-:W-:Y:S05]  /*a620*/  BSYNC B0 ;  /* 0x0000000000007941 */ /* 0x000fea0003800000 */
.L_x_322:
[----:B------:R-:W-:Y:S05]  /*a630*/  BRA `(.L_x_324) ;  /* 0xfffffff800d07947 */ /* 0x000fea000383ffff */
.L_x_314:
[----:B0-----:R0:W1:Y:S02]  /*a640*/  SYNCS.PHASECHK.TRANS64.TRYWAIT P0, [R5+URZ], R2 ;  /* 0x00000002050075a7 */ /* 0x001064000800017f */
[----:B-1----:R-:W-:Y:S05]  /*a650*/  @!P0 NANOSLEEP.SYNCS 0x989680 ;  /* 0x009896800000895d */ /* 0x002fea0003900000 */
[----:B------:R-:W1:Y:S02]  /*a660*/  @!P0 SYNCS.PHASECHK.TRANS64 P0, [R5+URZ], R2 ;  /* 0x00000002050085a7 */ /* 0x000e64000800007f */
[----:B-1----:R-:W-:Y:S05]  /*a670*/  @!P0 BRA `(.L_x_314) ;  /* 0xfffffffc00f08947 */ /* 0x002fea000383ffff */
[----:B------:R-:W-:Y:S05]  /*a680*/  BRA `(.L_x_325) ;  /* 0xfffffffc00107947 */ /* 0x000fea000383ffff */
.L_x_315:
[----:B0-----:R0:W1:Y:S02]  /*a690*/  SYNCS.PHASECHK.TRANS64.TRYWAIT P0, [R7+URZ], R4 ;  /* 0x00000004070075a7 */ /* 0x001064000800017f */
[----:B-1----:R-:W-:Y:S05]  /*a6a0*/  @!P0 NANOSLEEP.SYNCS 0x989680 ;  /* 0x009896800000895d */ /* 0x002fea0003900000 */
[----:B------:R-:W1:Y:S02]  /*a6b0*/  @!P0 SYNCS.PHASECHK.TRANS64 P0, [R7+URZ], R4 ;  /* 0x00000004070085a7 */ /* 0x000e64000800007f */
[----:B-1----:R-:W-:Y:S05]  /*a6c0*/  @!P0 BRA `(.L_x_315) ;  /* 0xfffffffc00f08947 */ /* 0x002fea000383ffff */
[----:B------:R-:W-:Y:S05]  /*a6d0*/  BRA `(.L_x_326) ;  /* 0xfffffffc00207947 */ /* 0x000fea000383ffff */
.L_x_316:
[----:B0-----:R0:W1:Y:S02]  /*a6e0*/  SYNCS.PHASECHK.TRANS64.TRYWAIT P0, [R6+URZ], R5 ;  /* 0x00000005060075a7 */ /* 0x001064000800017f */
[----:B-1----:R-:W-:Y:S05]  /*a6f0*/  @!P0 NANOSLEEP.SYNCS 0x989680 ;  /* 0x009896800000895d */ /* 0x002fea0003900000 */
[----:B------:R-:W1:Y:S02]  /*a700*/  @!P0 SYNCS.PHASECHK.TRANS64 P0, [R6+URZ], R5 ;  /* 0x00000005060085a7 */ /* 0x000e64000800007f */
[----:B-1----:R-:W-:Y:S05]  /*a710*/  @!P0 BRA `(.L_x_316) ;  /* 0xfffffffc00f08947 */ /* 0x002fea000383ffff */
[----:B------:R-:W-:Y:S05]  /*a720*/  BRA `(.L_x_327) ;  /* 0xfffffffc00287947 */ /* 0x000fea000383ffff */
.L_x_328:
[----:B------:R-:W-:-:S00]  /*a730*/  BRA `(.L_x_328) ;  /* 0xfffffffc00fc7947 */ /* 0x000fc0000383ffff */
[----:B------:R-:W-:-:S00]  /*a740*/  NOP ;  /* 0x0000000000007918 */ /* 0x000fc00000000000 */
        /* <DEDUP_REMOVED lines=11> */
.L_x_329:


//--------------------- .nv.global.init           --------------------------
	.section	.nv.global.init,"aw",@progbits
.nv.global.init:
	.type		$str$22,@object
	.size		$str$22,($str$23 - $str$22)
$str$22:
        /*0000*/ 	.byte	0x6b, 0x5f, 0x74, 0x69, 0x6c, 0x65, 0x5f, 0x63, 0x6f, 0x75, 0x6e, 0x74, 0x20, 0x3e, 0x3d, 0x20
        /*0010*/ 	.byte	0x31, 0x00
	.type		$str$23,@object
	.size		$str$23,(__unnamed_1 - $str$23)
$str$23:
        /*0012*/ 	.byte	0x2f, 0x74, 0x6d, 0x70, 0x2f, 0x63, 0x75, 0x74, 0x6c, 0x61, 0x73, 0x73, 0x5f, 0x73, 0x77, 0x65
        /*0022*/ 	.byte	0x65, 0x70, 0x5f, 0x73, 0x72, 0x63, 0x2f, 0x69, 0x6e, 0x63, 0x6c, 0x75, 0x64, 0x65, 0x2f, 0x63
        /*0032*/ 	.byte	0x75, 0x74, 0x6c, 0x61, 0x73, 0x73, 0x2f, 0x67, 0x65, 0x6d, 0x6d, 0x2f, 0x63, 0x6f, 0x6c, 0x6c
        /*0042*/ 	.byte	0x65, 0x63, 0x74, 0x69, 0x76, 0x65, 0x2f, 0x73, 0x6d, 0x39, 0x30, 0x5f, 0x6d, 0x6d, 0x61, 0x5f
        /*0052*/ 	.byte	0x74, 0x6d, 0x61, 0x5f, 0x67, 0x6d, 0x6d, 0x61, 0x5f, 0x73, 0x73, 0x5f, 0x77, 0x61, 0x72, 0x70
        /*0062*/ 	.byte	0x73, 0x70, 0x65, 0x63, 0x69, 0x61, 0x6c, 0x69, 0x7a, 0x65, 0x64, 0x2e, 0x68, 0x70, 0x70, 0x00
	.type		__unnamed_1,@object
	.size		__unnamed_1,(.L_0 - __unnamed_1)
__unnamed_1:
        /*0072*/ 	.byte	0x76, 0x6f, 0x69, 0x64, 0x20, 0x63, 0x75, 0x74, 0x6c, 0x61, 0x73, 0x73, 0x3a, 0x3a, 0x67, 0x65
        /* <DEDUP_REMOVED lines=173> */
        /*0b52*/ 	.byte	0x69, 0x64, 0x65, 0x6e, 0x74, 0x69, 0x74, 0x79, 0x5d, 0x00
.L_0:


//--------------------- .nv.shared._ZN7cutlass13device_kernelINS_4gemm6kernel13GemmUniversalIN4cute5tupleIJiiiiEEENS1_10collective13CollectiveMmaINS1_34MainloopSm90TmaGmmaWarpSpecializedILi4ENS5_IJNS4_1CILi4EEESB_NSA_ILi1EEEEEENS1_35KernelTmaWarpSpecializedCooperativeEEENS5_IJNSA_ILi256EEENSA_ILi128EEESH_EEEaNS5_IJlSC_lEEEaSJ_NS4_8TiledMMAINS4_8MMA_AtomIJNS4_4SM904GMMA27MMA_64x128x32_S32S8S8_SS_TNEEEENS4_6LayoutINS5_IJNSA_ILi2EEESC_SC_EEENS5_IJSC_NSA_ILi0EEEST_EEEEENS5_IJNS4_10UnderscoreESW_SW_EEEEENS4_23SM90_TMA_LOAD_MULTICASTENS4_14ComposedLayoutINS4_7SwizzleILi3ELi4ELi3EEENS4_18smem_ptr_flag_bitsILi8EEENSQ_INS5_IJNSA_ILi8EEESH_EEENS5_IJSH_SC_EEEEEEEvNS4_8identityESZ_S19_vS1A_EENS_8epilogue10collective6detail29Sm90TmaWarpSpecializedAdapterINS1D_15DefaultEpilogueIaSJ_SJ_NS1C_6thread17LinearCombinationIaLi1EiiLNS1H_9ScaleType4KindE0ELNS_15FloatRoundStyleE2EaEENS1_15EpilogueDefaultEEEEEvvEEEEvNT_6ParamsE --------------------------
	.section	.nv.shared._ZN7cutlass13device_kernelINS_4gemm6kernel13GemmUniversalIN4cute5tupleIJiiiiEEENS1_10collective13CollectiveMmaINS1_34MainloopSm90TmaGmmaWarpSpecializedILi4ENS5_IJNS4_1CILi4EEESB_NSA_ILi1EEEEEENS1_35KernelTmaWarpSpecializedCooperativeEEENS5_IJNSA_ILi256EEENSA_ILi128EEESH_EEEaNS5_IJlSC_lEEEaSJ_NS4_8TiledMMAINS4_8MMA_AtomIJNS4_4SM904GMMA27MMA_64x128x32_S32S8S8_SS_TNEEEENS4_6LayoutINS5_IJNSA_ILi2EEESC_SC_EEENS5_IJSC_NSA_ILi0EEEST_EEEEENS5_IJNS4_10UnderscoreESW_SW_EEEEENS4_23SM90_TMA_LOAD_MULTICASTENS4_14ComposedLayoutINS4_7SwizzleILi3ELi4ELi3EEENS4_18smem_ptr_flag_bitsILi8EEENSQ_INS5_IJNSA_ILi8EEESH_EEENS5_IJSH_SC_EEEEEEEvNS4_8identityESZ_S19_vS1A_EENS_8epilogue10collective6detail29Sm90TmaWarpSpecializedAdapterINS1D_15DefaultEpilogueIaSJ_SJ_NS1C_6thread17LinearCombinationIaLi1EiiLNS1H_9ScaleType4KindE0ELNS_15FloatRoundStyleE2EaEENS1_15EpilogueDefaultEEEEEvvEEEEvNT_6ParamsE,"aw",@nobits
	.sectionflags	@""
	.align	16
	.zero		1024


//--------------------- .nv.shared.reserved.0     --------------------------
	.section	.nv.shared.reserved.0,"aw",@nobits
	.weak		__nv_reservedSMEM_offset_0_alias
	.size		__nv_reservedSMEM_offset_0_alias, 0, 0
	.other		__nv_reservedSMEM_offset_0_alias,@"STO_CUDA_RESERVED_SHARED STV_DEFAULT"
__nv_reservedSMEM_offset_0_alias:
	.zero		0


//--------------------- .nv.global                --------------------------
	.section	.nv.global,"aw",@nobits
.nv.global:
	.type		_ZN40_INTERNAL_08fc1b6e_4_k_cu_06f9d426_282224cute1_E,@object
	.size		_ZN40_INTERNAL_08fc1b6e_4_k_cu_06f9d426_282224cute1_E,(_ZN40_INTERNAL_08fc1b6e_4_k_cu_06f9d426_282224cuda3std3__45__cpo6cbeginE - _ZN40_INTERNAL_08fc1b6e_4_k_cu_06f9d426_282224cute1_E)
_ZN40_INTERNAL_08fc1b6e_4_k_cu_06f9d426_282224cute1_E:
	.zero		1
	.type		_ZN40_INTERNAL_08fc1b6e_4_k_cu_06f9d426_282224cuda3std3__45__cpo6cbeginE,@object
	.size		_ZN40_INTERNAL_08fc1b6e_4_k_cu_06f9d426_282224cuda3std3__45__cpo6cbeginE,(_ZN40_INTERNAL_08fc1b6e_4_k_cu_06f9d426_282224cuda3std3__48in_placeE - _ZN40_INTERNAL_08fc1b6e_4_k_cu_06f9d426_282224cuda3std3__45__cpo6cbeginE)
_ZN40_INTERNAL_08fc1b6e_4_k_cu_06f9d426_282224cuda3std3__45__cpo6cbeginE:
	.zero		1
	.type		_ZN40_INTERNAL_08fc1b6e_4_k_cu_06f9d426_282224cuda3std3__48in_placeE,@object
	.size		_ZN40_INTERNAL_08fc1b6e_4_k_cu_06f9d426_282224cuda3std3__48in_placeE,(_ZN40_INTERNAL_08fc1b6e_4_k_cu_06f9d426_282224cuda3std6ranges3__45__cpo9iter_moveE - _ZN40_INTERNAL_08fc1b6e_4_k_cu_06f9d426_282224cuda3std3__48in_placeE)
_ZN40_INTERNAL_08fc1b6e_4_k_cu_06f9d426_282224cuda3std3__48in_placeE:
	.zero		1
	.type		_ZN40_INTERNAL_08fc1b6e_4_k_cu_06f9d426_282224cuda3std6ranges3__45__cpo9iter_moveE,@object
	.size		_ZN40_INTERNAL_08fc1b6e_4_k_cu_06f9d426_282224cuda3std6ranges3__45__cpo9iter_moveE,(_ZN40_INTERNAL_08fc1b6e_4_k_cu_06f9d426_282224cuda3std3__45__cpo5beginE - _ZN40_INTERNAL_08fc1b6e_4_k_cu_06f9d426_282224cuda3std6ranges3__45__cpo9iter_moveE)
_ZN40_INTERNAL_08fc1b6e_4_k_cu_06f9d426_282224cuda3std6ranges3__45__cpo9iter_moveE:
	.zero		1
	.type		_ZN40_INTERNAL_08fc1b6e_4_k_cu_06f9d426_282224cuda3std3__45__cpo5beginE,@object
	.size		_ZN40_INTERNAL_08fc1b6e_4_k_cu_06f9d426_282224cuda3std3__45__cpo5beginE,(_ZN40_INTERNAL_08fc1b6e_4_k_cu_06f9d426_282224cuda3std3__442_GLOBAL__N__08fc1b6e_4_k_cu_06f9d426_282226ignoreE - _ZN40_INTERNAL_08fc1b6e_4_k_cu_06f9d426_282224cuda3std3__45__cpo5beginE)
_ZN40_INTERNAL_08fc1b6e_4_k_cu_06f9d426_282224cuda3std3__45__cpo5beginE:
	.zero		1
	.type		_ZN40_INTERNAL_08fc1b6e_4_k_cu_06f9d426_282224cuda3std3__442_GLOBAL__N__08fc1b6e_4_k_cu_06f9d426_282226ignoreE,@object
	.size		_ZN40_INTERNAL_08fc1b6e_4_k_cu_06f9d426_282224cuda3std3__442_GLOBAL__N__08fc1b6e_4_k_cu_06f9d426_282226ignoreE,(_ZN40_INTERNAL_08fc1b6e_4_k_cu_06f9d426_282224cute7productE - _ZN40_INTERNAL_08fc1b6e_4_k_cu_06f9d426_282224cuda3std3__442_GLOBAL__N__08fc1b6e_4_k_cu_06f9d426_282226ignoreE)
_ZN40_INTERNAL_08fc1b6e_4_k_cu_06f9d426_282224cuda3std3__442_GLOBAL__N__08fc1b6e_4_k_cu_06f9d426_282226ignoreE:
	.zero		1
	.type		_ZN40_INTERNAL_08fc1b6e_4_k_cu_06f9d426_282224cute7productE,@object
	.size		_ZN40_INTERNAL_08fc1b6e_4_k_cu_06f9d426_282224cute7productE,(_ZN40_INTERNAL_08fc1b6e_4_k_cu_06f9d426_282224cuda3std3__45__cpo3endE - _ZN40_INTERNAL_08fc1b6e_4_k_cu_06f9d426_282224cute7productE)
_ZN40_INTERNAL_08fc1b6e_4_k_cu_06f9d426_282224cute7productE:
	.zero		1
	.type		_ZN40_INTERNAL_08fc1b6e_4_k_cu_06f9d426_282224cuda3std3__45__cpo3endE,@object
	.size		_ZN40_INTERNAL_08fc1b6e_4_k_cu_06f9d426_282224cuda3std3__45__cpo3endE,(_ZN40_INTERNAL_08fc1b6e_4_k_cu_06f9d426_282224cuda3std3__419piecewise_constructE - _ZN40_INTERNAL_08fc1b6e_4_k_cu_06f9d426_282224cuda3std3__45__cpo3endE)
_ZN40_INTERNAL_08fc1b6e_4_k_cu_06f9d426_282224cuda3std3__45__cpo3endE:
	.zero		1
	.type		_ZN40_INTERNAL_08fc1b6e_4_k_cu_06f9d426_282224cuda3std3__419piecewise_constructE,@object
	.size		_ZN40_INTERNAL_08fc1b6e_4_k_cu_06f9d426_282224cuda3std3__419piecewise_constructE,(_ZN40_INTERNAL_08fc1b6e_4_k_cu_06f9d426_282224cuda3std3__45__cpo4cendE - _ZN40_INTERNAL_08fc1b6e_4_k_cu_06f9d426_282224cuda3std3__419piecewise_constructE)
_ZN40_INTERNAL_08fc1b6e_4_k_cu_06f9d426_282224cuda3std3__419piecewise_constructE:
	.zero		1
	.type		_ZN40_INTERNAL_08fc1b6e_4_k_cu_06f9d426_282224cuda3std3__45__cpo4cendE,@object
	.size		_ZN40_INTERNAL_08fc1b6e_4_k_cu_06f9d426_282224cuda3std3__45__cpo4cendE,(_ZN40_INTERNAL_08fc1b6e_4_k_cu_06f9d426_282224cuda3std6ranges3__45__cpo4swapE - _ZN40_INTERNAL_08fc1b6e_4_k_cu_06f9d426_282224cuda3std3__45__cpo4cendE)
_ZN40_INTERNAL_08fc1b6e_4_k_cu_06f9d426_282224cuda3std3__45__cpo4cendE:
	.zero		1
	.type		_ZN40_INTERNAL_08fc1b6e_4_k_cu_06f9d426_282224cuda3std6ranges3__45__cpo4swapE,@object
	.size		_ZN40_INTERNAL_08fc1b6e_4_k_cu_06f9d426_282224cuda3std6ranges3__45__cpo4swapE,(.L_8 - _ZN40_INTERNAL_08fc1b6e_4_k_cu_06f9d426_282224cuda3std6ranges3__45__cpo4swapE)
_ZN40_INTERNAL_08fc1b6e_4_k_cu_06f9d426_282224cuda3std6ranges3__45__cpo4swapE:
	.zero		1
.L_8:


//--------------------- .nv.constant0._ZN7cutlass13device_kernelINS_4gemm6kernel13GemmUniversalIN4cute5tupleIJiiiiEEENS1_10collective13CollectiveMmaINS1_34MainloopSm90TmaGmmaWarpSpecializedILi4ENS5_IJNS4_1CILi4EEESB_NSA_ILi1EEEEEENS1_35KernelTmaWarpSpecializedCooperativeEEENS5_IJNSA_ILi256EEENSA_ILi128EEESH_EEEaNS5_IJlSC_lEEEaSJ_NS4_8TiledMMAINS4_8MMA_AtomIJNS4_4SM904GMMA27MMA_64x128x32_S32S8S8_SS_TNEEEENS4_6LayoutINS5_IJNSA_ILi2EEESC_SC_EEENS5_IJSC_NSA_ILi0EEEST_EEEEENS5_IJNS4_10UnderscoreESW_SW_EEEEENS4_23SM90_TMA_LOAD_MULTICASTENS4_14ComposedLayoutINS4_7SwizzleILi3ELi4ELi3EEENS4_18smem_ptr_flag_bitsILi8EEENSQ_INS5_IJNSA_ILi8EEESH_EEENS5_IJSH_SC_EEEEEEEvNS4_8identityESZ_S19_vS1A_EENS_8epilogue10collective6detail29Sm90TmaWarpSpecializedAdapterINS1D_15DefaultEpilogueIaSJ_SJ_NS1C_6thread17LinearCombinationIaLi1EiiLNS1H_9ScaleType4KindE0ELNS_15FloatRoundStyleE2EaEENS1_15EpilogueDefaultEEEEEvvEEEEvNT_6ParamsE --------------------------
	.section	.nv.constant0._ZN7cutlass13device_kernelINS_4gemm6kernel13GemmUniversalIN4cute5tupleIJiiiiEEENS1_10collective13CollectiveMmaINS1_34MainloopSm90TmaGmmaWarpSpecializedILi4ENS5_IJNS4_1CILi4EEESB_NSA_ILi1EEEEEENS1_35KernelTmaWarpSpecializedCooperativeEEENS5_IJNSA_ILi256EEENSA_ILi128EEESH_EEEaNS5_IJlSC_lEEEaSJ_NS4_8TiledMMAINS4_8MMA_AtomIJNS4_4SM904GMMA27MMA_64x128x32_S32S8S8_SS_TNEEEENS4_6LayoutINS5_IJNSA_ILi2EEESC_SC_EEENS5_IJSC_NSA_ILi0EEEST_EEEEENS5_IJNS4_10UnderscoreESW_SW_EEEEENS4_23SM90_TMA_LOAD_MULTICASTENS4_14ComposedLayoutINS4_7SwizzleILi3ELi4ELi3EEENS4_18smem_ptr_flag_bitsILi8EEENSQ_INS5_IJNSA_ILi8EEESH_EEENS5_IJSH_SC_EEEEEEEvNS4_8identityESZ_S19_vS1A_EENS_8epilogue10collective6detail29Sm90TmaWarpSpecializedAdapterINS1D_15DefaultEpilogueIaSJ_SJ_NS1C_6thread17LinearCombinationIaLi1EiiLNS1H_9ScaleType4KindE0ELNS_15FloatRoundStyleE2EaEENS1_15EpilogueDefaultEEEEEvvEEEEvNT_6ParamsE,"a",@progbits
	.sectionflags	@""
	.align	4
.nv.constant0._ZN7cutlass13device_kernelINS_4gemm6kernel13GemmUniversalIN4cute5tupleIJiiiiEEENS1_10collective13CollectiveMmaINS1_34MainloopSm90TmaGmmaWarpSpecializedILi4ENS5_IJNS4_1CILi4EEESB_NSA_ILi1EEEEEENS1_35KernelTmaWarpSpecializedCooperativeEEENS5_IJNSA_ILi256EEENSA_ILi128EEESH_EEEaNS5_IJlSC_lEEEaSJ_NS4_8TiledMMAINS4_8MMA_AtomIJNS4_4SM904GMMA27MMA_64x128x32_S32S8S8_SS_TNEEEENS4_6LayoutINS5_IJNSA_ILi2EEESC_SC_EEENS5_IJSC_NSA_ILi0EEEST_EEEEENS5_IJNS4_10UnderscoreESW_SW_EEEEENS4_23SM90_TMA_LOAD_MULTICASTENS4_14ComposedLayoutINS4_7SwizzleILi3ELi4ELi3EEENS4_18smem_ptr_flag_bitsILi8EEENSQ_INS5_IJNSA_ILi8EEESH_EEENS5_IJSH_SC_EEEEEEEvNS4_8identityESZ_S19_vS1A_EENS_8epilogue10collective6detail29Sm90TmaWarpSpecializedAdapterINS1D_15DefaultEpilogueIaSJ_SJ_NS1C_6thread17LinearCombinationIaLi1EiiLNS1H_9ScaleType4KindE0ELNS_15FloatRoundStyleE2EaEENS1_15EpilogueDefaultEEEEEvvEEEEvNT_6ParamsE:
	.zero		1664


//--------------------- SYMBOLS --------------------------

	.type		.nv.reservedSmem.offset0,@object
	.size		.nv.reservedSmem.offset0,0x4
	.type		__assertfail,@function
